def matmul_kernel(
    a_ptr,
    b_ptr,
    c_ptr,
    M,
    N,
    K,
    stride_am,
    stride_ak,
    stride_bk,
    stride_bn,
    stride_cm,
    stride_cn,
    BLOCK_M: tl.constexpr,
    BLOCK_N: tl.constexpr,
    BLOCK_K: tl.constexpr,
    GROUP_M: tl.constexpr,
):
    pid = tl.program_id(axis=0)
    num_pid_m = tl.cdiv(M, BLOCK_M)
    num_pid_n = tl.cdiv(N, BLOCK_N)
    num_pid_in_group = GROUP_M * num_pid_n
    group_id = pid // num_pid_in_group
    first_pid_m = group_id * GROUP_M
    group_size_m = min(num_pid_m - first_pid_m, GROUP_M)
    pid_m = first_pid_m + ((pid % num_pid_in_group) % group_size_m)
    pid_n = (pid % num_pid_in_group) // group_size_m

    offs_am = (pid_m * BLOCK_M + tl.arange(0, BLOCK_M)) % M
    offs_bn = (pid_n * BLOCK_N + tl.arange(0, BLOCK_N)) % N
    offs_k = tl.arange(0, BLOCK_K)
    a_ptrs = a_ptr + offs_am[:, None] * stride_am + offs_k[None, :] * stride_ak
    b_ptrs = b_ptr + offs_k[:, None] * stride_bk + offs_bn[None, :] * stride_bn

    acc = tl.zeros((BLOCK_M, BLOCK_N), dtype=tl.float32)
    for kk in range(0, tl.cdiv(K, BLOCK_K)):
        a = tl.load(a_ptrs, mask=offs_k[None, :] < K - kk * BLOCK_K, other=0.0)
        b = tl.load(b_ptrs, mask=offs_k[:, None] < K - kk * BLOCK_K, other=0.0)
        acc = tl.dot(a, b, acc)
        a_ptrs += BLOCK_K * stride_ak
        b_ptrs += BLOCK_K * stride_bk

    c = acc.to(c_ptr.dtype.element_ty)
    offs_cm = pid_m * BLOCK_M + tl.arange(0, BLOCK_M)
    offs_cn = pid_n * BLOCK_N + tl.arange(0, BLOCK_N)
    c_ptrs = c_ptr + offs_cm[:, None] * stride_cm + offs_cn[None, :] * stride_cn
    mask = (offs_cm[:, None] < M) & (offs_cn[None, :] < N)
    tl.store(c_ptrs, c, mask=mask)

# config = {"BLOCK_K": 64, "BLOCK_M": 32, "BLOCK_N": 128, "GROUP_M": 8, "arch": "sm_100", "dtype": "fp16", "num_ctas": 1, "num_stages": 2, "num_warps": 8}
# arch = sm_100


// ===== COMPILED SASS (sm_100a) =====

	.target	sm_100a

	.elftype	@"ET_EXEC"


//--------------------- .note.nv.tkinfo           --------------------------
	.section	.note.nv.tkinfo,"",@"SHT_NOTE"
	.sectionflags	@"SHF_NOTE_NV_TKINFO"
	.tkinfo
        /*0018*/ 	.word	0x00000081
        /*0030*/ 	.string	""
        /*0030*/ 	.string	"ptxas-blackwell"
        /*0030*/ 	.string	"Cuda compilation tools, release 12.9, V12.9.86"
        /*0030*/ 	.string	"Build cuda_12.9.r12.9/compiler.36037853_0"
        /*0030*/ 	.string	"-v  -suppress-debug-info  -lineinfo  -arch sm_100a "



//--------------------- .note.nv.cuver            --------------------------
	.section	.note.nv.cuver,"",@"SHT_NOTE"
	.sectionflags	@"SHF_NOTE_NV_CUVER"
        /*0018*/ 	.short	0x0001
        /*001a*/ 	.short	0x0064
        /*001c*/ 	.short	0x0001
        /*001e*/ 	.short	0x0000
        /*0020*/ 	.short	0x0001
        /*0022*/ 	.short	0x0000


//--------------------- .nv.info                  --------------------------
	.section	.nv.info,"",@"SHT_CUDA_INFO"
	.align	4


	//----- nvinfo : EIATTR_REGCOUNT
	.align		4
        /*0000*/ 	.byte	0x04, 0x2f
        /*0002*/ 	.short	(.L_1 - .L_0)
	.align		4
.L_0:
        /*0004*/ 	.word	index@(matmul_kernel)
        /*0008*/ 	.word	0x000000a1


	//----- nvinfo : EIATTR_FRAME_SIZE
	.align		4
.L_1:
        /*000c*/ 	.byte	0x04, 0x11
        /*000e*/ 	.short	(.L_3 - .L_2)
	.align		4
.L_2:
        /*0010*/ 	.word	index@(matmul_kernel)
        /*0014*/ 	.word	0x00000000


	//----- nvinfo : EIATTR_MIN_STACK_SIZE
	.align		4
.L_3:
        /*0018*/ 	.byte	0x04, 0x12
        /*001a*/ 	.short	(.L_5 - .L_4)
	.align		4
.L_4:
        /*001c*/ 	.word	index@(matmul_kernel)
        /*0020*/ 	.word	0x00000000
.L_5:


//--------------------- .nv.info.matmul_kernel    --------------------------
	.section	.nv.info.matmul_kernel,"",@"SHT_CUDA_INFO"
	.sectionflags	@""
	.align	4


	//----- nvinfo : EIATTR_CUDA_API_VERSION
	.align		4
        /*0000*/ 	.byte	0x04, 0x37
        /*0002*/ 	.short	(.L_7 - .L_6)
.L_6:
        /*0004*/ 	.word	0x00000081


	//----- nvinfo : EIATTR_KPARAM_INFO
	.align		4
.L_7:
        /*0008*/ 	.byte	0x04, 0x17
        /*000a*/ 	.short	(.L_9 - .L_8)
.L_8:
        /*000c*/ 	.word	0x00000000
        /*0010*/ 	.short	0x000d
        /*0012*/ 	.short	0x0048
        /*0014*/ 	.byte	0x00, 0xf4, 0x21, 0x00


	//----- nvinfo : EIATTR_KPARAM_INFO
	.align		4
.L_9:
        /*0018*/ 	.byte	0x04, 0x17
        /*001a*/ 	.short	(.L_11 - .L_10)
.L_10:
        /*001c*/ 	.word	0x00000000
        /*0020*/ 	.short	0x000c
        /*0022*/ 	.short	0x0040
        /*0024*/ 	.byte	0x00, 0xf4, 0x21, 0x00


	//----- nvinfo : EIATTR_KPARAM_INFO
	.align		4
.L_11:
        /*0028*/ 	.byte	0x04, 0x17
        /*002a*/ 	.short	(.L_13 - .L_12)
.L_12:
        /*002c*/ 	.word	0x00000000
        /*0030*/ 	.short	0x000b
        /*0032*/ 	.short	0x0038
        /*0034*/ 	.byte	0x00, 0xf0, 0x11, 0x00


	//----- nvinfo : EIATTR_KPARAM_INFO
	.align		4
.L_13:
        /*0038*/ 	.byte	0x04, 0x17
        /*003a*/ 	.short	(.L_15 - .L_14)
.L_14:
        /*003c*/ 	.word	0x00000000
        /*0040*/ 	.short	0x000a
        /*0042*/ 	.short	0x0034
        /*0044*/ 	.byte	0x00, 0xf0, 0x11, 0x00


	//----- nvinfo : EIATTR_KPARAM_INFO
	.align		4
.L_15:
        /*0048*/ 	.byte	0x04, 0x17
        /*004a*/ 	.short	(.L_17 - .L_16)
.L_16:
        /*004c*/ 	.word	0x00000000
        /*0050*/ 	.short	0x0009
        /*0052*/ 	.short	0x0030
        /*0054*/ 	.byte	0x00, 0xf0, 0x11, 0x00


	//----- nvinfo : EIATTR_KPARAM_INFO
	.align		4
.L_17:
        /*0058*/ 	.byte	0x04, 0x17
        /*005a*/ 	.short	(.L_19 - .L_18)
.L_18:
        /*005c*/ 	.word	0x00000000
        /*0060*/ 	.short	0x0008
        /*0062*/ 	.short	0x002c
        /*0064*/ 	.byte	0x00, 0xf0, 0x11, 0x00


	//----- nvinfo : EIATTR_KPARAM_INFO
	.align		4
.L_19:
        /*0068*/ 	.byte	0x04, 0x17
        /*006a*/ 	.short	(.L_21 - .L_20)
.L_20:
        /*006c*/ 	.word	0x00000000
        /*0070*/ 	.short	0x0007
        /*0072*/ 	.short	0x0028
        /*0074*/ 	.byte	0x00, 0xf0, 0x11, 0x00


	//----- nvinfo : EIATTR_KPARAM_INFO
	.align		4
.L_21:
        /*0078*/ 	.byte	0x04, 0x17
        /*007a*/ 	.short	(.L_23 - .L_22)
.L_22:
        /*007c*/ 	.word	0x00000000
        /*0080*/ 	.short	0x0006
        /*0082*/ 	.short	0x0024
        /*0084*/ 	.byte	0x00, 0xf0, 0x11, 0x00


	//----- nvinfo : EIATTR_KPARAM_INFO
	.align		4
.L_23:
        /*0088*/ 	.byte	0x04, 0x17
        /*008a*/ 	.short	(.L_25 - .L_24)
.L_24:
        /*008c*/ 	.word	0x00000000
        /*0090*/ 	.short	0x0005
        /*0092*/ 	.short	0x0020
        /*0094*/ 	.byte	0x00, 0xf0, 0x11, 0x00


	//----- nvinfo : EIATTR_KPARAM_INFO
	.align		4
.L_25:
        /*0098*/ 	.byte	0x04, 0x17
        /*009a*/ 	.short	(.L_27 - .L_26)
.L_26:
        /*009c*/ 	.word	0x00000000
        /*00a0*/ 	.short	0x0004
        /*00a2*/ 	.short	0x001c
        /*00a4*/ 	.byte	0x00, 0xf0, 0x11, 0x00


	//----- nvinfo : EIATTR_KPARAM_INFO
	.align		4
.L_27:
        /*00a8*/ 	.byte	0x04, 0x17
        /*00aa*/ 	.short	(.L_29 - .L_28)
.L_28:
        /*00ac*/ 	.word	0x00000000
        /*00b0*/ 	.short	0x0003
        /*00b2*/ 	.short	0x0018
        /*00b4*/ 	.byte	0x00, 0xf0, 0x11, 0x00


	//----- nvinfo : EIATTR_KPARAM_INFO
	.align		4
.L_29:
        /*00b8*/ 	.byte	0x04, 0x17
        /*00ba*/ 	.short	(.L_31 - .L_30)
.L_30:
        /*00bc*/ 	.word	0x00000000
        /*00c0*/ 	.short	0x0002
        /*00c2*/ 	.short	0x0010
        /*00c4*/ 	.byte	0x00, 0xf4, 0x21, 0x00


	//----- nvinfo : EIATTR_KPARAM_INFO
	.align		4
.L_31:
        /*00c8*/ 	.byte	0x04, 0x17
        /*00ca*/ 	.short	(.L_33 - .L_32)
.L_32:
        /*00cc*/ 	.word	0x00000000
        /*00d0*/ 	.short	0x0001
        /*00d2*/ 	.short	0x0008
        /*00d4*/ 	.byte	0x00, 0xf4, 0x21, 0x00


	//----- nvinfo : EIATTR_KPARAM_INFO
	.align		4
.L_33:
        /*00d8*/ 	.byte	0x04, 0x17
        /*00da*/ 	.short	(.L_35 - .L_34)
.L_34:
        /*00dc*/ 	.word	0x00000000
        /*00e0*/ 	.short	0x0000
        /*00e2*/ 	.short	0x0000
        /*00e4*/ 	.byte	0x00, 0xf4, 0x21, 0x00


	//----- nvinfo : EIATTR_SPARSE_MMA_MASK
	.align		4
.L_35:
        /*00e8*/ 	.byte	0x03, 0x50
        /*00ea*/ 	.short	0x0000


	//----- nvinfo : EIATTR_MAXREG_COUNT
	.align		4
        /*00ec*/ 	.byte	0x03, 0x1b
        /*00ee*/ 	.short	0x00ff


	//----- nvinfo : EIATTR_NUM_BARRIERS
	.align		4
        /*00f0*/ 	.byte	0x02, 0x4c
        /*00f2*/ 	.byte	0x01
	.zero		1


	//----- nvinfo : EIATTR_VRC_CTA_INIT_COUNT
	.align		4
        /*00f4*/ 	.byte	0x02, 0x4a
	.zero		1
	.zero		1


	//----- nvinfo : EIATTR_EXIT_INSTR_OFFSETS
	.align		4
        /*00f8*/ 	.byte	0x04, 0x1c
        /*00fa*/ 	.short	(.L_37 - .L_36)


	//   ....[0]....
.L_36:
        /*00fc*/ 	.word	0x000041e0


	//   ....[1]....
        /*0100*/ 	.word	0x00004210


	//----- nvinfo : EIATTR_REQNTID
	.align		4
.L_37:
        /*0104*/ 	.byte	0x04, 0x10
        /*0106*/ 	.short	(.L_39 - .L_38)
.L_38:
        /*0108*/ 	.word	0x00000100
        /*010c*/ 	.word	0x00000001
        /*0110*/ 	.word	0x00000001


	//----- nvinfo : EIATTR_CBANK_PARAM_SIZE
	.align		4
.L_39:
        /*0114*/ 	.byte	0x03, 0x19
        /*0116*/ 	.short	0x0050


	//----- nvinfo : EIATTR_PARAM_CBANK
	.align		4
        /*0118*/ 	.byte	0x04, 0x0a
        /*011a*/ 	.short	(.L_41 - .L_40)
	.align		4
.L_40:
        /*011c*/ 	.word	index@(.nv.constant0.matmul_kernel)
        /*0120*/ 	.short	0x0380
        /*0122*/ 	.short	0x0050


	//----- nvinfo : EIATTR_SW_WAR
	.align		4
.L_41:
        /*0124*/ 	.byte	0x04, 0x36
        /*0126*/ 	.short	(.L_43 - .L_42)
.L_42:
        /*0128*/ 	.word	0x00000008
.L_43:


//--------------------- .nv.compat                --------------------------
	.section	.nv.compat,"",@"SHT_CUDA_COMPAT_INFO"
	.align	4
        /*0000*/ 	.byte	0x02, 0x02, 0x01, 0x00, 0x02, 0x05, 0x05, 0x00, 0x02, 0x03, 0x00, 0x00, 0x02, 0x06, 0x01, 0x00


//--------------------- .nv.callgraph             --------------------------
	.section	.nv.callgraph,"",@"SHT_CUDA_CALLGRAPH"
	.align	4
	.sectionentsize	8
	.align		4
        /*0000*/ 	.word	0x00000000
	.align		4
        /*0004*/ 	.word	0xffffffff
	.align		4
        /*0008*/ 	.word	0x00000000
	.align		4
        /*000c*/ 	.word	0xfffffffe
	.align		4
        /*0010*/ 	.word	0x00000000
	.align		4
        /*0014*/ 	.word	0xfffffffd
	.align		4
        /*0018*/ 	.word	0x00000000
	.align		4
        /*001c*/ 	.word	0xfffffffc


//--------------------- .text.matmul_kernel       --------------------------
	.section	.text.matmul_kernel,"ax",@progbits
	.align	128
        .global         matmul_kernel
        .type           matmul_kernel,@function
        .size           matmul_kernel,(.L_x_4 - matmul_kernel)
        .other          matmul_kernel,@"STO_CUDA_ENTRY STV_DEFAULT"
matmul_kernel:
.text.matmul_kernel:
[----:B------:R-:W0:Y:S08]  /*0000*/  LDC R1, c[0x0][0x37c] ;  /* 0x0000df00ff017b82 */ /* 0x000e300000000800 */
[----:B------:R-:W1:Y:S01]  /*0010*/  LDC.64 R48, c[0x0][0x398] ;  /* 0x0000e600ff307b82 */ /* 0x000e620000000a00 */
[----:B------:R-:W2:Y:S01]  /*0020*/  S2R R5, SR_CTAID.X ;  /* 0x0000000000057919 */ /* 0x000ea20000002500 */
[----:B------:R-:W3:Y:S01]  /*0030*/  LDCU UR4, c[0x0][0x3a0] ;  /* 0x00007400ff0477ac */ /* 0x000ee20008000800 */
[----:B------:R-:W4:Y:S01]  /*0040*/  S2R R98, SR_TID.X ;  /* 0x0000000000627919 */ /* 0x000f220000002100 */
[----:B------:R-:W-:Y:S01]  /*0050*/  UMOV UR5, 0x400 ;  /* 0x0000040000057882 */ /* 0x000fe20000000000 */
[----:B------:R-:W0:Y:S03]  /*0060*/  LDCU.64 UR8, c[0x0][0x358] ;  /* 0x00006b00ff0877ac */ /* 0x000e260008000a00 */
[----:B------:R-:W5:Y:S01]  /*0070*/  S2UR UR6, SR_CgaCtaId ;  /* 0x00000000000679c3 */ /* 0x000f620000008800 */
[----:B------:R-:W0:Y:S01]  /*0080*/  LDCU UR7, c[0x0][0x3a0] ;  /* 0x00007400ff0777ac */ /* 0x000e220008000800 */
[----:B---3--:R-:W-:Y:S01]  /*0090*/  UIADD3 UR4, UPT, UPT, UR4, 0x3f, URZ ;  /* 0x0000003f04047890 */ /* 0x008fe2000fffe0ff */
[----:B-1----:R-:W-:-:S03]  /*00a0*/  VIADD R0, R49, 0x7f ;  /* 0x0000007f31007836 */ /* 0x002fc60000000000 */
[----:B------:R-:W-:Y:S02]  /*00b0*/  UISETP.GT.AND UP0, UPT, UR4, 0x3f, UPT ;  /* 0x0000003f0400788c */ /* 0x000fe4000bf04270 */
[----:B------:R-:W-:Y:S01]  /*00c0*/  SHF.R.S32.HI R3, RZ, 0x1f, R0 ;  /* 0x0000001fff037819 */ /* 0x000fe20000011400 */
[----:B-----5:R-:W-:-:S03]  /*00d0*/  ULEA UR5, UR6, UR5, 0x18 ;  /* 0x0000000506057291 */ /* 0x020fc6000f8ec0ff */
[----:B------:R-:W-:Y:S02]  /*00e0*/  LEA.HI R3, R3, R0, RZ, 0x7 ;  /* 0x0000000003037211 */ /* 0x000fe400078f38ff */
[----:B--2---:R-:W-:Y:S02]  /*00f0*/  IABS R8, R5 ;  /* 0x0000000500087213 */ /* 0x004fe40000000000 */
[----:B------:R-:W-:Y:S02]  /*0100*/  SHF.R.S32.HI R3, RZ, 0x7, R3 ;  /* 0x00000007ff037819 */ /* 0x000fe40000011403 */
[----:B----4-:R-:W-:Y:S02]  /*0110*/  SHF.R.U32.HI R95, RZ, 0x5, R98 ;  /* 0x00000005ff5f7819 */ /* 0x010fe40000011662 */
[----:B------:R-:W-:Y:S01]  /*0120*/  LOP3.LUT R97, R98, 0x1f, RZ, 0xc0, !PT ;  /* 0x0000001f62617812 */ /* 0x000fe200078ec0ff */
[----:B------:R-:W-:Y:S01]  /*0130*/  IMAD.SHL.U32 R4, R3, 0x8, RZ ;  /* 0x0000000803047824 */ /* 0x000fe200078e00ff */
[----:B------:R-:W-:-:S02]  /*0140*/  SGXT.U32 R95, R95, 0x3 ;  /* 0x000000035f5f781a */ /* 0x000fc40000000000 */
[C---:B------:R-:W-:Y:S02]  /*0150*/  LOP3.LUT R96, R98.reuse, 0xc0, RZ, 0xc0, !PT ;  /* 0x000000c062607812 */ /* 0x040fe400078ec0ff */
[-C--:B------:R-:W-:Y:S02]  /*0160*/  IABS R7, R4.reuse ;  /* 0x0000000400077213 */ /* 0x080fe40000000000 */
[----:B------:R-:W-:Y:S02]  /*0170*/  IABS R10, R4 ;  /* 0x00000004000a7213 */ /* 0x000fe40000000000 */
[----:B------:R-:W1:Y:S01]  /*0180*/  I2F.RP R0, R7 ;  /* 0x0000000700007306 */ /* 0x000e620000209400 */
[----:B------:R-:W-:Y:S02]  /*0190*/  LOP3.LUT R94, R98, 0xe0, RZ, 0xc0, !PT ;  /* 0x000000e0625e7812 */ /* 0x000fe400078ec0ff */
[C---:B------:R-:W-:Y:S02]  /*01a0*/  LOP3.LUT R117, R95.reuse, 0x8, RZ, 0xfc, !PT ;  /* 0x000000085f757812 */ /* 0x040fe400078efcff */
[----:B------:R-:W-:-:S02]  /*01b0*/  LOP3.LUT R113, R95, 0x10, RZ, 0xfc, !PT ;  /* 0x000000105f717812 */ /* 0x000fc400078efcff */
[C---:B------:R-:W-:Y:S02]  /*01c0*/  LOP3.LUT R111, R95.reuse, 0x18, RZ, 0xfc, !PT ;  /* 0x000000185f6f7812 */ /* 0x040fe400078efcff */
[C---:B------:R-:W-:Y:S02]  /*01d0*/  LOP3.LUT R109, R95.reuse, 0x20, RZ, 0xfc, !PT ;  /* 0x000000205f6d7812 */ /* 0x040fe400078efcff */
[C---:B------:R-:W-:Y:S02]  /*01e0*/  LOP3.LUT R107, R95.reuse, 0x28, RZ, 0xfc, !PT ;  /* 0x000000285f6b7812 */ /* 0x040fe400078efcff */
[C---:B------:R-:W-:Y:S01]  /*01f0*/  LOP3.LUT R105, R95.reuse, 0x30, RZ, 0xfc, !PT ;  /* 0x000000305f697812 */ /* 0x040fe200078efcff */
[----:B-1----:R-:W1:Y:S01]  /*0200*/  MUFU.RCP R0, R0 ;  /* 0x0000000000007308 */ /* 0x002e620000001000 */
[----:B------:R-:W-:Y:S01]  /*0210*/  LOP3.LUT R103, R95, 0x38, RZ, 0xfc, !PT ;  /* 0x000000385f677812 */ /* 0x000fe200078efcff */
[----:B-1----:R-:W-:Y:S02]  /*0220*/  VIADD R2, R0, 0xffffffe ;  /* 0x0ffffffe00027836 */ /* 0x002fe40000000000 */
[----:B------:R-:W-:-:S04]  /*0230*/  IMAD.MOV R0, RZ, RZ, -R10 ;  /* 0x000000ffff007224 */ /* 0x000fc800078e0a0a */
[----:B------:R1:W2:Y:S02]  /*0240*/  F2I.FTZ.U32.TRUNC.NTZ R3, R2 ;  /* 0x0000000200037305 */ /* 0x0002a4000021f000 */
[----:B-1----:R-:W-:Y:S02]  /*0250*/  IMAD.MOV.U32 R2, RZ, RZ, RZ ;  /* 0x000000ffff027224 */ /* 0x002fe400078e00ff */
[----:B--2---:R-:W-:-:S04]  /*0260*/  IMAD.MOV R6, RZ, RZ, -R3 ;  /* 0x000000ffff067224 */ /* 0x004fc800078e0a03 */
[----:B------:R-:W-:Y:S02]  /*0270*/  IMAD R9, R6, R7, RZ ;  /* 0x0000000706097224 */ /* 0x000fe400078e02ff */
[----:B------:R-:W-:Y:S02]  /*0280*/  IMAD.MOV.U32 R6, RZ, RZ, R8 ;  /* 0x000000ffff067224 */ /* 0x000fe400078e0008 */
[----:B------:R-:W-:-:S06]  /*0290*/  IMAD.HI.U32 R3, R3, R9, R2 ;  /* 0x0000000903037227 */ /* 0x000fcc00078e0002 */
[----:B------:R-:W-:-:S04]  /*02a0*/  IMAD.HI.U32 R3, R3, R6, RZ ;  /* 0x0000000603037227 */ /* 0x000fc800078e00ff */
[----:B------:R-:W-:-:S05]  /*02b0*/  IMAD R0, R3, R0, R6 ;  /* 0x0000000003007224 */ /* 0x000fca00078e0206 */
[----:B------:R-:W-:-:S13]  /*02c0*/  ISETP.GT.U32.AND P1, PT, R7, R0, PT ;  /* 0x000000000700720c */ /* 0x000fda0003f24070 */
[----:B------:R-:W-:Y:S02]  /*02d0*/  @!P1 IMAD.IADD R0, R0, 0x1, -R7 ;  /* 0x0000000100009824 */ /* 0x000fe400078e0a07 */
[----:B------:R-:W-:Y:S01]  /*02e0*/  @!P1 VIADD R3, R3, 0x1 ;  /* 0x0000000103039836 */ /* 0x000fe20000000000 */
[----:B------:R-:W-:Y:S02]  /*02f0*/  ISETP.NE.AND P1, PT, R4, RZ, PT ;  /* 0x000000ff0400720c */ /* 0x000fe40003f25270 */
[----:B------:R-:W-:Y:S02]  /*0300*/  ISETP.GE.U32.AND P0, PT, R0, R7, PT ;  /* 0x000000070000720c */ /* 0x000fe40003f06070 */
[----:B------:R-:W-:-:S04]  /*0310*/  LOP3.LUT R0, R5, R4, RZ, 0x3c, !PT ;  /* 0x0000000405007212 */ /* 0x000fc800078e3cff */
[----:B------:R-:W-:Y:S01]  /*0320*/  ISETP.GE.AND P2, PT, R0, RZ, PT ;  /* 0x000000ff0000720c */ /* 0x000fe20003f46270 */
[----:B------:R-:W-:-:S06]  /*0330*/  VIADD R0, R48, 0x1f ;  /* 0x0000001f30007836 */ /* 0x000fcc0000000000 */
[----:B------:R-:W-:-:S04]  /*0340*/  @P0 VIADD R3, R3, 0x1 ;  /* 0x0000000103030836 */ /* 0x000fc80000000000 */
[----:B------:R-:W-:Y:S01]  /*0350*/  IMAD.MOV.U32 R2, RZ, RZ, R3 ;  /* 0x000000ffff027224 */ /* 0x000fe200078e0003 */
[----:B------:R-:W-:-:S03]  /*0360*/  SHF.R.S32.HI R3, RZ, 0x1f, R0 ;  /* 0x0000001fff037819 */ /* 0x000fc60000011400 */
[----:B------:R-:W-:Y:S01]  /*0370*/  @!P2 IMAD.MOV R2, RZ, RZ, -R2 ;  /* 0x000000ffff02a224 */ /* 0x000fe200078e0a02 */
[----:B------:R-:W-:Y:S02]  /*0380*/  @!P1 LOP3.LUT R2, RZ, R4, RZ, 0x33, !PT ;  /* 0x00000004ff029212 */ /* 0x000fe400078e33ff */
[----:B------:R-:W-:-:S03]  /*0390*/  LEA.HI R3, R3, R0, RZ, 0x5 ;  /* 0x0000000003037211 */ /* 0x000fc600078f28ff */
[----:B------:R-:W-:Y:S02]  /*03a0*/  IMAD.SHL.U32 R6, R2, 0x8, RZ ;  /* 0x0000000802067824 */ /* 0x000fe400078e00ff */
[----:B------:R-:W-:-:S03]  /*03b0*/  IMAD.MOV R2, RZ, RZ, -R2 ;  /* 0x000000ffff027224 */ /* 0x000fc600078e0a02 */
[----:B------:R-:W-:Y:S01]  /*03c0*/  LEA.HI.SX32 R3, R3, -R6, 0x1b ;  /* 0x8000000603037211 */ /* 0x000fe200078fdaff */
[----:B------:R-:W-:-:S03]  /*03d0*/  IMAD R4, R4, R2, R5 ;  /* 0x0000000204047224 */ /* 0x000fc600078e0205 */
[----:B------:R-:W-:Y:S02]  /*03e0*/  VIMNMX R11, PT, PT, R3, 0x8, PT ;  /* 0x00000008030b7848 */ /* 0x000fe40003fe0100 */
[----:B------:R-:W-:Y:S02]  /*03f0*/  IABS R9, R4 ;  /* 0x0000000400097213 */ /* 0x000fe40000000000 */
[----:B------:R-:W-:-:S04]  /*0400*/  IABS R7, R11 ;  /* 0x0000000b00077213 */ /* 0x000fc80000000000 */
[----:B------:R-:W1:Y:S08]  /*0410*/  I2F.RP R0, R7 ;  /* 0x0000000700007306 */ /* 0x000e700000209400 */
[----:B-1----:R-:W1:Y:S02]  /*0420*/  MUFU.RCP R0, R0 ;  /* 0x0000000000007308 */ /* 0x002e640000001000 */
[----:B-1----:R-:W-:-:S06]  /*0430*/  VIADD R3, R0, 0xffffffe ;  /* 0x0ffffffe00037836 */ /* 0x002fcc0000000000 */
[----:B------:R-:W1:Y:S02]  /*0440*/  F2I.FTZ.U32.TRUNC.NTZ R3, R3 ;  /* 0x0000000300037305 */ /* 0x000e64000021f000 */
[----:B-1----:R-:W-:-:S04]  /*0450*/  IMAD.MOV R8, RZ, RZ, -R3 ;  /* 0x000000ffff087224 */ /* 0x002fc800078e0a03 */
[----:B------:R-:W-:Y:S01]  /*0460*/  IMAD.MOV.U32 R2, RZ, RZ, R8 ;  /* 0x000000ffff027224 */ /* 0x000fe200078e0008 */
[----:B------:R-:W-:-:S03]  /*0470*/  IABS R8, R11 ;  /* 0x0000000b00087213 */ /* 0x000fc60000000000 */
[----:B------:R-:W-:Y:S02]  /*0480*/  IMAD R5, R2, R7, RZ ;  /* 0x0000000702057224 */ /* 0x000fe400078e02ff */
[----:B------:R-:W-:Y:S02]  /*0490*/  IMAD.MOV.U32 R2, RZ, RZ, RZ ;  /* 0x000000ffff027224 */ /* 0x000fe400078e00ff */
[----:B------:R-:W-:Y:S02]  /*04a0*/  IMAD.MOV R0, RZ, RZ, -R8 ;  /* 0x000000ffff007224 */ /* 0x000fe400078e0a08 */
        /* <DEDUP_REMOVED lines=9> */
[----:B------:R-:W-:-:S07]  /*0540*/  ISETP.GE.AND P2, PT, R0, RZ, PT ;  /* 0x000000ff0000720c */ /* 0x000fce0003f46270 */
[----:B------:R-:W-:-:S06]  /*0550*/  @P0 VIADD R2, R2, 0x1 ;  /* 0x0000000102020836 */ /* 0x000fcc0000000000 */
[----:B------:R-:W-:Y:S01]  /*0560*/  @!P2 IMAD.MOV R2, RZ, RZ, -R2 ;  /* 0x000000ffff02a224 */ /* 0x000fe200078e0a02 */
[----:B------:R-:W-:-:S05]  /*0570*/  @!P1 LOP3.LUT R2, RZ, R11, RZ, 0x33, !PT ;  /* 0x0000000bff029212 */ /* 0x000fca00078e33ff */
[----:B------:R-:W-:Y:S02]  /*0580*/  IMAD.MOV R0, RZ, RZ, -R2 ;  /* 0x000000ffff007224 */ /* 0x000fe400078e0a02 */
[----:B------:R-:W-:Y:S02]  /*0590*/  IMAD.SHL.U32 R100, R2, 0x80, RZ ;  /* 0x0000008002647824 */ /* 0x000fe400078e00ff */
[----:B------:R-:W-:-:S04]  /*05a0*/  IMAD R0, R11, R0, R4 ;  /* 0x000000000b007224 */ /* 0x000fc800078e0204 */
[----:B------:R-:W-:-:S04]  /*05b0*/  IMAD.IADD R0, R6, 0x1, R0 ;  /* 0x0000000106007824 */ /* 0x000fc800078e0200 */
[----:B------:R-:W-:Y:S01]  /*05c0*/  IMAD R97, R0, 0x20, R97 ;  /* 0x0000002000617824 */ /* 0x000fe200078e0261 */
[----:B------:R-:W-:Y:S01]  /*05d0*/  LOP3.LUT R0, R98, 0x3f, RZ, 0xc0, !PT ;  /* 0x0000003f62007812 */ /* 0x000fe200078ec0ff */
[----:B0-----:R-:W-:Y:S06]  /*05e0*/  BRA.U UP0, `(.L_x_0) ;  /* 0x0000000100187547 */ /* 0x001fec000b800000 */
[----:B------:R-:W-:Y:S01]  /*05f0*/  IMAD.SHL.U32 R99, R98, 0x20, RZ ;  /* 0x0000002062637824 */ /* 0x000fe200078e00ff */
[----:B------:R-:W-:Y:S02]  /*0600*/  CS2R R28, SRZ ;  /* 0x00000000001c7805 */ /* 0x000fe4000001ff00 */
[----:B------:R-:W-:Y:S02]  /*0610*/  CS2R R30, SRZ ;  /* 0x00000000001e7805 */ /* 0x000fe4000001ff00 */
[----:B------:R-:W-:Y:S02]  /*0620*/  CS2R R4, SRZ ;  /* 0x0000000000047805 */ /* 0x000fe4000001ff00 */
[----:B------:R-:W-:Y:S01]  /*0630*/  CS2R R6, SRZ ;  /* 0x0000000000067805 */ /* 0x000fe2000001ff00 */
[----:B------:R-:W-:Y:S06]  /*0640*/  BRA `(.L_x_1) ;  /* 0x0000003000b87947 */ /* 0x000fec0003800000 */
.L_x_0:
[----:B------:R-:W-:Y:S01]  /*0650*/  IABS R15, R48 ;  /* 0x00000030000f7213 */ /* 0x000fe20000000000 */
[----:B------:R-:W0:Y:S01]  /*0660*/  LDCU UR6, c[0x0][0x3a4] ;  /* 0x00007480ff0677ac */ /* 0x000e220008000800 */
[----:B------:R-:W-:Y:S01]  /*0670*/  IABS R2, R49 ;  /* 0x0000003100027213 */ /* 0x000fe20000000000 */
[----:B------:R-:W1:Y:S01]  /*0680*/  LDC R123, c[0x0][0x3ac] ;  /* 0x0000eb00ff7b7b82 */ /* 0x000e620000000800 */
[----:B------:R-:W2:Y:S01]  /*0690*/  I2F.RP R8, R15 ;  /* 0x0000000f00087306 */ /* 0x000ea20000209400 */
[----:B------:R-:W-:Y:S01]  /*06a0*/  LEA.HI R16, R96, R100, RZ, 0x1a ;  /* 0x0000006460107211 */ /* 0x000fe200078fd0ff */
[----:B------:R-:W-:Y:S01]  /*06b0*/  IMAD.SHL.U32 R99, R98, 0x20, RZ ;  /* 0x0000002062637824 */ /* 0x000fe200078e00ff */
[----:B------:R-:W-:Y:S02]  /*06c0*/  ISETP.GE.AND P5, PT, R97, RZ, PT ;  /* 0x000000ff6100720c */ /* 0x000fe40003fa6270 */
[----:B------:R-:W-:Y:S01]  /*06d0*/  ISETP.NE.AND P6, PT, R48, RZ, PT ;  /* 0x000000ff3000720c */ /* 0x000fe20003fc5270 */
[C---:B------:R-:W-:Y:S01]  /*06e0*/  VIADD R12, R16.reuse, 0x74 ;  /* 0x00000074100c7836 */ /* 0x040fe20000000000 */
[----:B------:R-:W-:Y:S01]  /*06f0*/  IABS R67, R16 ;  /* 0x0000001000437213 */ /* 0x000fe20000000000 */
[----:B------:R-:W3:Y:S01]  /*0700*/  I2F.RP R3, R2 ;  /* 0x0000000200037306 */ /* 0x000ee20000209400 */
[----:B------:R-:W-:Y:S01]  /*0710*/  VIADD R14, R16, 0x70 ;  /* 0x00000070100e7836 */ /* 0x000fe20000000000 */
[----:B------:R-:W-:Y:S01]  /*0720*/  LOP3.LUT R69, R98, 0x7, RZ, 0xc0, !PT ;  /* 0x0000000762457812 */ /* 0x000fe200078ec0ff */
[C---:B------:R-:W-:Y:S01]  /*0730*/  VIADD R18, R16.reuse, 0x6c ;  /* 0x0000006c10127836 */ /* 0x040fe20000000000 */
[----:B------:R-:W-:Y:S01]  /*0740*/  SHF.R.U32.HI R101, RZ, 0x2, R96 ;  /* 0x00000002ff657819 */ /* 0x000fe20000011660 */
[C---:B------:R-:W-:Y:S01]  /*0750*/  VIADD R20, R16.reuse, 0x64 ;  /* 0x0000006410147836 */ /* 0x040fe20000000000 */
[----:B------:R-:W-:Y:S01]  /*0760*/  IABS R11, R14 ;  /* 0x0000000e000b7213 */ /* 0x000fe20000000000 */
[C---:B------:R-:W-:Y:S01]  /*0770*/  VIADD R24, R16.reuse, 0x20 ;  /* 0x0000002010187836 */ /* 0x040fe20000000000 */
[----:B--2---:R-:W2:Y:S01]  /*0780*/  MUFU.RCP R8, R8 ;  /* 0x0000000800087308 */ /* 0x004ea20000001000 */
[----:B------:R-:W-:Y:S01]  /*0790*/  IABS R13, R18 ;  /* 0x00000012000d7213 */ /* 0x000fe20000000000 */
[C---:B------:R-:W-:Y:S01]  /*07a0*/  VIADD R22, R16.reuse, 0x24 ;  /* 0x0000002410167836 */ /* 0x040fe20000000000 */
[----:B------:R-:W-:Y:S01]  /*07b0*/  IABS R17, R20 ;  /* 0x0000001400117213 */ /* 0x000fe20000000000 */
[C---:B------:R-:W-:Y:S01]  /*07c0*/  VIADD R28, R16.reuse, 0x18 ;  /* 0x00000018101c7836 */ /* 0x040fe20000000000 */
[----:B------:R-:W-:Y:S01]  /*07d0*/  IABS R53, R24 ;  /* 0x0000001800357213 */ /* 0x000fe20000000000 */
[C---:B------:R-:W-:Y:S01]  /*07e0*/  VIADD R26, R16.reuse, 0x1c ;  /* 0x0000001c101a7836 */ /* 0x040fe20000000000 */
[----:B------:R-:W-:Y:S01]  /*07f0*/  IABS R51, R22 ;  /* 0x0000001600337213 */ /* 0x000fe20000000000 */
[----:B---3--:R-:W3:Y:S01]  /*0800*/  MUFU.RCP R3, R3 ;  /* 0x0000000300037308 */ /* 0x008ee20000001000 */
[----:B------:R-:W-:Y:S01]  /*0810*/  IABS R57, R28 ;  /* 0x0000001c00397213 */ /* 0x000fe20000000000 */
[C---:B------:R-:W-:Y:S01]  /*0820*/  VIADD R30, R16.reuse, 0x14 ;  /* 0x00000014101e7836 */ /* 0x040fe20000000000 */
[----:B------:R-:W-:Y:S01]  /*0830*/  IABS R55, R26 ;  /* 0x0000001a00377213 */ /* 0x000fe20000000000 */
[----:B------:R-:W-:-:S02]  /*0840*/  VIADD R32, R16, 0x10 ;  /* 0x0000001010207836 */ /* 0x000fc40000000000 */
[----:B------:R-:W-:Y:S01]  /*0850*/  VIADD R34, R16, 0x4 ;  /* 0x0000000410227836 */ /* 0x000fe20000000000 */
[----:B------:R-:W-:Y:S01]  /*0860*/  IABS R59, R30 ;  /* 0x0000001e003b7213 */ /* 0x000fe20000000000 */
[C---:B------:R-:W-:Y:S01]  /*0870*/  IMAD.SHL.U32 R73, R69.reuse, 0x10, RZ ;  /* 0x0000001045497824 */ /* 0x040fe200078e00ff */
[----:B------:R-:W-:Y:S01]  /*0880*/  IABS R61, R32 ;  /* 0x00000020003d7213 */ /* 0x000fe20000000000 */
[----:B--2---:R-:W-:Y:S01]  /*0890*/  VIADD R6, R8, 0xffffffe ;  /* 0x0ffffffe08067836 */ /* 0x004fe20000000000 */
[----:B------:R-:W-:Y:S01]  /*08a0*/  IABS R8, R97 ;  /* 0x0000006100087213 */ /* 0x000fe20000000000 */
[----:B------:R-:W-:Y:S02]  /*08b0*/  IMAD R102, R69, 0x4, R94 ;  /* 0x0000000445667824 */ /* 0x000fe400078e025e */
[----:B------:R2:W4:Y:S01]  /*08c0*/  F2I.FTZ.U32.TRUNC.NTZ R7, R6 ;  /* 0x0000000600077305 */ /* 0x000522000021f000 */
[----:B-1----:R-:W-:Y:S02]  /*08d0*/  IMAD R115, R0, R123, RZ ;  /* 0x0000007b00737224 */ /* 0x002fe400078e02ff */
[----:B---3--:R-:W-:-:S02]  /*08e0*/  VIADD R4, R3, 0xffffffe ;  /* 0x0ffffffe03047836 */ /* 0x008fc40000000000 */
[----:B------:R-:W-:Y:S02]  /*08f0*/  VIADD R3, R16, 0x7c ;  /* 0x0000007c10037836 */ /* 0x000fe40000000000 */
[----:B------:R-:W-:Y:S01]  /*0900*/  IMAD.SHL.U32 R123, R123, 0x40, RZ ;  /* 0x000000407b7b7824 */ /* 0x000fe200078e00ff */
[----:B------:R1:W3:Y:S01]  /*0910*/  F2I.FTZ.U32.TRUNC.NTZ R5, R4 ;  /* 0x0000000400057305 */ /* 0x0002e2000021f000 */
[----:B--2---:R-:W-:Y:S01]  /*0920*/  IMAD.MOV.U32 R6, RZ, RZ, RZ ;  /* 0x000000ffff067224 */ /* 0x004fe200078e00ff */
[----:B------:R-:W-:Y:S01]  /*0930*/  ISETP.GE.AND P0, PT, R3, RZ, PT ;  /* 0x000000ff0300720c */ /* 0x000fe20003f06270 */
[----:B----4-:R-:W-:Y:S02]  /*0940*/  IMAD.MOV R10, RZ, RZ, -R7 ;  /* 0x000000ffff0a7224 */ /* 0x010fe400078e0a07 */
[----:B-1----:R-:W-:Y:S02]  /*0950*/  IMAD.MOV.U32 R4, RZ, RZ, RZ ;  /* 0x000000ffff047224 */ /* 0x002fe400078e00ff */
[----:B------:R-:W-:Y:S01]  /*0960*/  IMAD R9, R10, R15, RZ ;  /* 0x0000000f0a097224 */ /* 0x000fe200078e02ff */
[----:B------:R-:W-:-:S03]  /*0970*/  IABS R10, R12 ;  /* 0x0000000c000a7213 */ /* 0x000fc60000000000 */
[----:B------:R-:W-:Y:S01]  /*0980*/  IMAD.HI.U32 R7, R7, R9, R6 ;  /* 0x0000000907077227 */ /* 0x000fe200078e0006 */
[----:B------:R-:W-:-:S03]  /*0990*/  IABS R6, R3 ;  /* 0x0000000300067213 */ /* 0x000fc60000000000 */
[----:B---3--:R-:W-:Y:S02]  /*09a0*/  IMAD.MOV R9, RZ, RZ, -R5 ;  /* 0x000000ffff097224 */ /* 0x008fe400078e0a05 */
[----:B------:R-:W-:-:S04]  /*09b0*/  IMAD.HI.U32 R7, R7, R8, RZ ;  /* 0x0000000807077227 */ /* 0x000fc800078e00ff */
[----:B------:R-:W-:Y:S02]  /*09c0*/  IMAD.MOV R7, RZ, RZ, -R7 ;  /* 0x000000ffff077224 */ /* 0x000fe400078e0a07 */
[----:B------:R-:W-:Y:S02]  /*09d0*/  IMAD R9, R9, R2, RZ ;  /* 0x0000000209097224 */ /* 0x000fe400078e02ff */
[----:B------:R-:W-:Y:S02]  /*09e0*/  IMAD R8, R15, R7, R8 ;  /* 0x000000070f087224 */ /* 0x000fe400078e0208 */
[----:B------:R-:W-:-:S03]  /*09f0*/  IMAD.HI.U32 R5, R5, R9, R4 ;  /* 0x0000000905057227 */ /* 0x000fc600078e0004 */
[----:B------:R-:W-:Y:S01]  /*0a00*/  ISETP.GT.U32.AND P2, PT, R15, R8, PT ;  /* 0x000000080f00720c */ /* 0x000fe20003f44070 */
[----:B------:R-:W-:Y:S02]  /*0a10*/  IMAD.MOV.U32 R4, RZ, RZ, R6 ;  /* 0x000000ffff047224 */ /* 0x000fe400078e0006 */
[----:B------:R-:W-:Y:S02]  /*0a20*/  VIADD R6, R16, 0x78 ;  /* 0x0000007810067836 */ /* 0x000fe40000000000 */
[----:B------:R-:W-:-:S03]  /*0a30*/  IMAD.HI.U32 R3, R5, R4, RZ ;  /* 0x0000000405037227 */ /* 0x000fc600078e00ff */
[----:B------:R-:W-:Y:S01]  /*0a40*/  IABS R7, R6 ;  /* 0x0000000600077213 */ /* 0x000fe20000000000 */
[----:B------:R-:W-:Y:S01]  /*0a50*/  IMAD.MOV R3, RZ, RZ, -R3 ;  /* 0x000000ffff037224 */ /* 0x000fe200078e0a03 */
[----:B------:R-:W-:Y:S01]  /*0a60*/  ISETP.GE.AND P1, PT, R6, RZ, PT ;  /* 0x000000ff0600720c */ /* 0x000fe20003f26270 */
[----:B------:R-:W-:-:S04]  /*0a70*/  IMAD.HI.U32 R6, R5, R11, RZ ;  /* 0x0000000b05067227 */ /* 0x000fc800078e00ff */
[----:B------:R-:W-:Y:S02]  /*0a80*/  IMAD R3, R2, R3, R4 ;  /* 0x0000000302037224 */ /* 0x000fe400078e0204 */
[----:B------:R-:W-:-:S04]  /*0a90*/  IMAD.HI.U32 R4, R5, R7, RZ ;  /* 0x0000000705047227 */ /* 0x000fc800078e00ff */
[----:B------:R-:W-:Y:S01]  /*0aa0*/  @!P2 IMAD.IADD R8, R8, 0x1, -R15 ;  /* 0x000000010808a824 */ /* 0x000fe200078e0a0f */
[----:B------:R-:W-:Y:S01]  /*0ab0*/  ISETP.GT.U32.AND P2, PT, R2, R3, PT ;  /* 0x000000030200720c */ /* 0x000fe20003f44070 */
[----:B------:R-:W-:Y:S02]  /*0ac0*/  IMAD.MOV R9, RZ, RZ, -R4 ;  /* 0x000000ffff097224 */ /* 0x000fe400078e0a04 */
[----:B------:R-:W-:Y:S01]  /*0ad0*/  IMAD.HI.U32 R4, R5, R10, RZ ;  /* 0x0000000a05047227 */ /* 0x000fe200078e00ff */
[----:B------:R-:W-:-:S03]  /*0ae0*/  ISETP.GT.U32.AND P3, PT, R15, R8, PT ;  /* 0x000000080f00720c */ /* 0x000fc60003f64070 */
[C---:B------:R-:W-:Y:S02]  /*0af0*/  IMAD R7, R2.reuse, R9, R7 ;  /* 0x0000000902077224 */ /* 0x040fe400078e0207 */
[----:B------:R-:W-:Y:S02]  /*0b00*/  IMAD.MOV R9, RZ, RZ, -R4 ;  /* 0x000000ffff097224 */ /* 0x000fe400078e0a04 */
[----:B------:R-:W-:Y:S01]  /*0b10*/  IMAD.MOV R6, RZ, RZ, -R6 ;  /* 0x000000ffff067224 */ /* 0x000fe200078e0a06 */
[C---:B------:R-:W-:Y:S01]  /*0b20*/  ISETP.GT.U32.AND P4, PT, R2.reuse, R7, PT ;  /* 0x000000070200720c */ /* 0x040fe20003f84070 */
[----:B------:R-:W-:Y:S02]  /*0b30*/  IMAD R9, R2, R9, R10 ;  /* 0x0000000902097224 */ /* 0x000fe400078e020a */
[----:B------:R-:W-:Y:S02]  /*0b40*/  @!P2 IMAD.IADD R3, R3, 0x1, -R2 ;  /* 0x000000010303a824 */ /* 0x000fe400078e0a02 */
[----:B------:R-:W-:Y:S01]  /*0b50*/  @!P3 IMAD.IADD R8, R8, 0x1, -R15 ;  /* 0x000000010808b824 */ /* 0x000fe200078e0a0f */
[----:B------:R-:W-:Y:S01]  /*0b60*/  ISETP.GT.U32.AND P3, PT, R2, R9, PT ;  /* 0x000000090200720c */ /* 0x000fe20003f64070 */
[----:B------:R-:W-:-:S04]  /*0b70*/  IMAD.HI.U32 R4, R5, R13, RZ ;  /* 0x0000000d05047227 */ /* 0x000fc800078e00ff */
[C---:B------:R-:W-:Y:S02]  /*0b80*/  IMAD R11, R2.reuse, R6, R11 ;  /* 0x00000006020b7224 */ /* 0x040fe400078e020b */
[----:B------:R-:W-:Y:S01]  /*0b90*/  @!P4 IMAD.IADD R7, R7, 0x1, -R2 ;  /* 0x000000010707c824 */ /* 0x000fe200078e0a02 */
[C---:B------:R-:W-:Y:S01]  /*0ba0*/  ISETP.GT.U32.AND P4, PT, R2.reuse, R3, PT ;  /* 0x000000030200720c */ /* 0x040fe20003f84070 */
[----:B------:R-:W-:Y:S02]  /*0bb0*/  IMAD.MOV R6, RZ, RZ, -R4 ;  /* 0x000000ffff067224 */ /* 0x000fe400078e0a04 */
[----:B------:R-:W-:Y:S01]  /*0bc0*/  IMAD.MOV.U32 R4, RZ, RZ, R8 ;  /* 0x000000ffff047224 */ /* 0x000fe200078e0008 */
[----:B------:R-:W-:Y:S01]  /*0bd0*/  ISETP.GT.U32.AND P2, PT, R2, R7, PT ;  /* 0x000000070200720c */ /* 0x000fe20003f44070 */
[----:B------:R-:W-:Y:S02]  /*0be0*/  @!P3 IMAD.IADD R9, R9, 0x1, -R2 ;  /* 0x000000010909b824 */ /* 0x000fe400078e0a02 */
[----:B------:R-:W-:-:S02]  /*0bf0*/  VIADD R10, R16, 0x68 ;  /* 0x00000068100a7836 */ /* 0x000fc40000000000 */
[----:B------:R-:W-:Y:S01]  /*0c00*/  @!P5 IMAD.MOV R4, RZ, RZ, -R4 ;  /* 0x000000ffff04d224 */ /* 0x000fe200078e0a04 */
[C---:B------:R-:W-:Y:S01]  /*0c10*/  ISETP.GT.U32.AND P5, PT, R2.reuse, R9, PT ;  /* 0x000000090200720c */ /* 0x040fe20003fa4070 */
[----:B------:R-:W-:Y:S01]  /*0c20*/  IMAD.HI.U32 R8, R5, R17, RZ ;  /* 0x0000001105087227 */ /* 0x000fe200078e00ff */
[----:B------:R-:W-:Y:S02]  /*0c30*/  @!P6 LOP3.LUT R4, RZ, R48, RZ, 0x33, !PT ;  /* 0x00000030ff04e212 */ /* 0x000fe400078e33ff */
[----:B------:R-:W-:Y:S01]  /*0c40*/  IABS R15, R10 ;  /* 0x0000000a000f7213 */ /* 0x000fe20000000000 */
[----:B------:R-:W-:Y:S01]  /*0c50*/  @!P4 IMAD.IADD R3, R3, 0x1, -R2 ;  /* 0x000000010303c824 */ /* 0x000fe200078e0a02 */
[C---:B------:R-:W-:Y:S01]  /*0c60*/  ISETP.GT.U32.AND P6, PT, R2.reuse, R11, PT ;  /* 0x0000000b0200720c */ /* 0x040fe20003fc4070 */
[----:B------:R-:W-:Y:S01]  /*0c70*/  IMAD R13, R2, R6, R13 ;  /* 0x00000006020d7224 */ /* 0x000fe200078e020d */
[----:B------:R-:W-:Y:S01]  /*0c80*/  ISETP.GE.AND P4, PT, R12, RZ, PT ;  /* 0x000000ff0c00720c */ /* 0x000fe20003f86270 */
[----:B------:R-:W-:-:S03]  /*0c90*/  IMAD.HI.U32 R6, R5, R15, RZ ;  /* 0x0000000f05067227 */ /* 0x000fc600078e00ff */
[C---:B------:R-:W-:Y:S01]  /*0ca0*/  ISETP.GT.U32.AND P3, PT, R2.reuse, R13, PT ;  /* 0x0000000d0200720c */ /* 0x040fe20003f64070 */
[----:B------:R-:W-:Y:S02]  /*0cb0*/  IMAD.MOV R8, RZ, RZ, -R8 ;  /* 0x000000ffff087224 */ /* 0x000fe400078e0a08 */
[----:B------:R-:W-:Y:S02]  /*0cc0*/  IMAD.MOV R6, RZ, RZ, -R6 ;  /* 0x000000ffff067224 */ /* 0x000fe400078e0a06 */
[----:B------:R-:W-:Y:S02]  /*0cd0*/  IMAD R17, R2, R8, R17 ;  /* 0x0000000802117224 */ /* 0x000fe400078e0211 */
[--C-:B------:R-:W-:Y:S02]  /*0ce0*/  @!P5 IMAD.IADD R9, R9, 0x1, -R2.reuse ;  /* 0x000000010909d824 */ /* 0x100fe400078e0a02 */
[----:B------:R-:W-:Y:S02]  /*0cf0*/  VIADD R12, R16, 0x60 ;  /* 0x00000060100c7836 */ /* 0x000fe40000000000 */
[--C-:B------:R-:W-:Y:S01]  /*0d00*/  @!P6 IMAD.IADD R11, R11, 0x1, -R2.reuse ;  /* 0x000000010b0be824 */ /* 0x100fe200078e0a02 */
[----:B------:R-:W-:Y:S01]  /*0d10*/  ISETP.GE.AND P6, PT, R18, RZ, PT ;  /* 0x000000ff1200720c */ /* 0x000fe20003fc6270 */
[C---:B------:R-:W-:Y:S01]  /*0d20*/  IMAD R15, R2.reuse, R6, R15 ;  /* 0x00000006020f7224 */ /* 0x040fe200078e020f */
[----:B------:R-:W-:Y:S01]  /*0d30*/  IABS R19, R12 ;  /* 0x0000000c00137213 */ /* 0x000fe20000000000 */
[----:B------:R-:W-:Y:S01]  /*0d40*/  @!P4 IMAD.MOV R9, RZ, RZ, -R9 ;  /* 0x000000ffff09c224 */ /* 0x000fe200078e0a09 */
[C---:B------:R-:W-:Y:S01]  /*0d50*/  ISETP.GT.U32.AND P4, PT, R2.reuse, R17, PT ;  /* 0x000000110200720c */ /* 0x040fe20003f84070 */
[----:B------:R-:W-:Y:S01]  /*0d60*/  @!P0 IMAD.MOV R3, RZ, RZ, -R3 ;  /* 0x000000ffff038224 */ /* 0x000fe200078e0a03 */
[C---:B------:R-:W-:Y:S01]  /*0d70*/  ISETP.GT.U32.AND P5, PT, R2.reuse, R11, PT ;  /* 0x0000000b0200720c */ /* 0x040fe20003fa4070 */
[----:B------:R-:W-:Y:S01]  /*0d80*/  @!P2 IMAD.IADD R7, R7, 0x1, -R2 ;  /* 0x000000010707a824 */ /* 0x000fe200078e0a02 */
[----:B------:R-:W-:Y:S01]  /*0d90*/  ISETP.GT.U32.AND P0, PT, R2, R15, PT ;  /* 0x0000000f0200720c */ /* 0x000fe20003f04070 */
[----:B------:R-:W-:Y:S01]  /*0da0*/  IMAD.HI.U32 R6, R5, R19, RZ ;  /* 0x0000001305067227 */ /* 0x000fe200078e00ff */
[----:B------:R-:W-:-:S03]  /*0db0*/  ISETP.GE.AND P2, PT, R14, RZ, PT ;  /* 0x000000ff0e00720c */ /* 0x000fc60003f46270 */
[----:B------:R-:W-:Y:S02]  /*0dc0*/  VIADD R8, R16, 0x5c ;  /* 0x0000005c10087836 */ /* 0x000fe40000000000 */
[----:B------:R-:W-:Y:S02]  /*0dd0*/  @!P3 IMAD.IADD R13, R13, 0x1, -R2 ;  /* 0x000000010d0db824 */ /* 0x000fe400078e0a02 */
[----:B------:R-:W-:Y:S01]  /*0de0*/  IMAD.MOV R6, RZ, RZ, -R6 ;  /* 0x000000ffff067224 */ /* 0x000fe200078e0a06 */
[----:B------:R-:W-:Y:S01]  /*0df0*/  IABS R21, R8 ;  /* 0x0000000800157213 */ /* 0x000fe20000000000 */
[--C-:B------:R-:W-:Y:S01]  /*0e00*/  @!P4 IMAD.IADD R17, R17, 0x1, -R2.reuse ;  /* 0x000000011111c824 */ /* 0x100fe200078e0a02 */
[----:B------:R-:W-:Y:S01]  /*0e10*/  ISETP.GT.U32.AND P3, PT, R2, R13, PT ;  /* 0x0000000d0200720c */ /* 0x000fe20003f64070 */
[--C-:B------:R-:W-:Y:S01]  /*0e20*/  @!P5 IMAD.IADD R11, R11, 0x1, -R2.reuse ;  /* 0x000000010b0bd824 */ /* 0x100fe200078e0a02 */
[----:B------:R-:W-:Y:S01]  /*0e30*/  ISETP.GE.AND P5, PT, R20, RZ, PT ;  /* 0x000000ff1400720c */ /* 0x000fe20003fa6270 */
[----:B------:R-:W-:Y:S01]  /*0e40*/  @!P0 IMAD.IADD R15, R15, 0x1, -R2 ;  /* 0x000000010f0f8824 */ /* 0x000fe200078e0a02 */
[C---:B------:R-:W-:Y:S01]  /*0e50*/  ISETP.GT.U32.AND P4, PT, R2.reuse, R17, PT ;  /* 0x000000110200720c */ /* 0x040fe20003f84070 */
[----:B------:R-:W-:-:S02]  /*0e60*/  IMAD R19, R2, R6, R19 ;  /* 0x0000000602137224 */ /* 0x000fc400078e0213 */
[----:B------:R-:W-:Y:S01]  /*0e70*/  IMAD.HI.U32 R6, R5, R21, RZ ;  /* 0x0000001505067227 */ /* 0x000fe200078e00ff */
[----:B------:R-:W-:-:S03]  /*0e80*/  ISETP.GT.U32.AND P0, PT, R2, R15, PT ;  /* 0x0000000f0200720c */ /* 0x000fc60003f04070 */
[----:B------:R-:W-:Y:S01]  /*0e90*/  @!P2 IMAD.MOV R11, RZ, RZ, -R11 ;  /* 0x000000ffff0ba224 */ /* 0x000fe200078e0a0b */
[----:B------:R-:W-:Y:S01]  /*0ea0*/  ISETP.GT.U32.AND P2, PT, R2, R19, PT ;  /* 0x000000130200720c */ /* 0x000fe20003f44070 */
[----:B------:R-:W-:Y:S02]  /*0eb0*/  IMAD.MOV R6, RZ, RZ, -R6 ;  /* 0x000000ffff067224 */ /* 0x000fe400078e0a06 */
[----:B------:R-:W-:Y:S01]  /*0ec0*/  @!P1 IMAD.MOV R7, RZ, RZ, -R7 ;  /* 0x000000ffff079224 */ /* 0x000fe200078e0a07 */
[----:B------:R-:W-:Y:S01]  /*0ed0*/  ISETP.GE.AND P1, PT, R10, RZ, PT ;  /* 0x000000ff0a00720c */ /* 0x000fe20003f26270 */
[----:B------:R-:W-:Y:S02]  /*0ee0*/  IMAD R21, R2, R6, R21 ;  /* 0x0000000602157224 */ /* 0x000fe400078e0215 */
[----:B------:R-:W-:Y:S01]  /*0ef0*/  @!P3 IMAD.IADD R13, R13, 0x1, -R2 ;  /* 0x000000010d0db824 */ /* 0x000fe200078e0a02 */
[----:B------:R-:W-:Y:S01]  /*0f00*/  ISETP.GE.AND P3, PT, R12, RZ, PT ;  /* 0x000000ff0c00720c */ /* 0x000fe20003f66270 */
[----:B------:R-:W-:-:S02]  /*0f10*/  VIADD R10, R16, 0x58 ;  /* 0x00000058100a7836 */ /* 0x000fc40000000000 */
[--C-:B------:R-:W-:Y:S01]  /*0f20*/  @!P4 IMAD.IADD R17, R17, 0x1, -R2.reuse ;  /* 0x000000011111c824 */ /* 0x100fe200078e0a02 */
[----:B------:R-:W-:Y:S01]  /*0f30*/  ISETP.GT.U32.AND P4, PT, R2, R21, PT ;  /* 0x000000150200720c */ /* 0x000fe20003f84070 */
[----:B------:R-:W-:Y:S01]  /*0f40*/  @!P6 IMAD.MOV R13, RZ, RZ, -R13 ;  /* 0x000000ffff0de224 */ /* 0x000fe200078e0a0d */
[----:B------:R-:W-:Y:S01]  /*0f50*/  ISETP.GE.AND P6, PT, R8, RZ, PT ;  /* 0x000000ff0800720c */ /* 0x000fe20003fc6270 */
[----:B------:R-:W-:Y:S01]  /*0f60*/  VIADD R8, R16, 0x54 ;  /* 0x0000005410087836 */ /* 0x000fe20000000000 */
[----:B------:R-:W-:Y:S01]  /*0f70*/  IABS R23, R10 ;  /* 0x0000000a00177213 */ /* 0x000fe20000000000 */
[--C-:B------:R-:W-:Y:S01]  /*0f80*/  @!P0 IMAD.IADD R15, R15, 0x1, -R2.reuse ;  /* 0x000000010f0f8824 */ /* 0x100fe200078e0a02 */
[----:B------:R-:W-:Y:S01]  /*0f90*/  ISETP.GE.AND P0, PT, R10, RZ, PT ;  /* 0x000000ff0a00720c */ /* 0x000fe20003f06270 */
[----:B------:R-:W-:Y:S01]  /*0fa0*/  @!P2 IMAD.IADD R19, R19, 0x1, -R2 ;  /* 0x000000011313a824 */ /* 0x000fe200078e0a02 */
[----:B------:R-:W-:Y:S01]  /*0fb0*/  IABS R25, R8 ;  /* 0x0000000800197213 */ /* 0x000fe20000000000 */
[----:B------:R-:W-:Y:S01]  /*0fc0*/  @!P1 IMAD.MOV R15, RZ, RZ, -R15 ;  /* 0x000000ffff0f9224 */ /* 0x000fe200078e0a0f */
[----:B------:R-:W-:Y:S01]  /*0fd0*/  ISETP.GE.AND P2, PT, R8, RZ, PT ;  /* 0x000000ff0800720c */ /* 0x000fe20003f46270 */
[----:B------:R-:W-:Y:S01]  /*0fe0*/  IMAD.HI.U32 R6, R5, R23, RZ ;  /* 0x0000001705067227 */ /* 0x000fe200078e00ff */
[----:B------:R-:W-:-:S03]  /*0ff0*/  ISETP.GT.U32.AND P1, PT, R2, R19, PT ;  /* 0x000000130200720c */ /* 0x000fc60003f24070 */
[----:B------:R-:W-:Y:S02]  /*1000*/  VIADD R10, R16, 0x50 ;  /* 0x00000050100a7836 */ /* 0x000fe40000000000 */
[----:B------:R-:W-:-:S03]  /*1010*/  IMAD.HI.U32 R8, R5, R25, RZ ;  /* 0x0000001905087227 */ /* 0x000fc600078e00ff */
[----:B------:R-:W-:Y:S01]  /*1020*/  IABS R27, R10 ;  /* 0x0000000a001b7213 */ /* 0x000fe20000000000 */
[----:B------:R-:W-:Y:S02]  /*1030*/  IMAD.MOV R6, RZ, RZ, -R6 ;  /* 0x000000ffff067224 */ /* 0x000fe400078e0a06 */
[----:B------:R-:W-:Y:S02]  /*1040*/  @!P4 IMAD.IADD R21, R21, 0x1, -R2 ;  /* 0x000000011515c824 */ /* 0x000fe400078e0a02 */
[----:B------:R-:W-:Y:S02]  /*1050*/  IMAD.MOV R8, RZ, RZ, -R8 ;  /* 0x000000ffff087224 */ /* 0x000fe400078e0a08 */
[C---:B------:R-:W-:Y:S01]  /*1060*/  IMAD R23, R2.reuse, R6, R23 ;  /* 0x0000000602177224 */ /* 0x040fe200078e0217 */
[C---:B------:R-:W-:Y:S01]  /*1070*/  ISETP.GT.U32.AND P4, PT, R2.reuse, R21, PT ;  /* 0x000000150200720c */ /* 0x040fe20003f84070 */
[----:B------:R-:W-:Y:S02]  /*1080*/  @!P1 IMAD.IADD R19, R19, 0x1, -R2 ;  /* 0x0000000113139824 */ /* 0x000fe400078e0a02 */
[C---:B------:R-:W-:Y:S01]  /*1090*/  IMAD R25, R2.reuse, R8, R25 ;  /* 0x0000000802197224 */ /* 0x040fe200078e0219 */
[----:B------:R-:W-:Y:S01]  /*10a0*/  ISETP.GT.U32.AND P1, PT, R2, R23, PT ;  /* 0x000000170200720c */ /* 0x000fe20003f24070 */
[----:B------:R-:W-:-:S04]  /*10b0*/  IMAD.HI.U32 R6, R5, R27, RZ ;  /* 0x0000001b05067227 */ /* 0x000fc800078e00ff */
[----:B------:R-:W-:Y:S01]  /*10c0*/  @!P3 IMAD.MOV R19, RZ, RZ, -R19 ;  /* 0x000000ffff13b224 */ /* 0x000fe200078e0a13 */
[----:B------:R-:W-:Y:S01]  /*10d0*/  ISETP.GT.U32.AND P3, PT, R2, R25, PT ;  /* 0x000000190200720c */ /* 0x000fe20003f64070 */
[----:B------:R-:W-:Y:S02]  /*10e0*/  VIADD R8, R16, 0x4c ;  /* 0x0000004c10087836 */ /* 0x000fe40000000000 */
[----:B------:R-:W-:Y:S02]  /*10f0*/  IMAD.MOV R6, RZ, RZ, -R6 ;  /* 0x000000ffff067224 */ /* 0x000fe400078e0a06 */
[----:B------:R-:W-:Y:S01]  /*1100*/  @!P5 IMAD.MOV R17, RZ, RZ, -R17 ;  /* 0x000000ffff11d224 */ /* 0x000fe200078e0a11 */
[----:B------:R-:W-:Y:S01]  /*1110*/  ISETP.GE.AND P5, PT, R10, RZ, PT ;  /* 0x000000ff0a00720c */ /* 0x000fe20003fa6270 */
[----:B------:R-:W-:Y:S01]  /*1120*/  VIADD R10, R16, 0x48 ;  /* 0x00000048100a7836 */ /* 0x000fe20000000000 */
[----:B------:R-:W-:Y:S01]  /*1130*/  IABS R29, R8 ;  /* 0x00000008001d7213 */ /* 0x000fe20000000000 */
[--C-:B------:R-:W-:Y:S01]  /*1140*/  @!P4 IMAD.IADD R21, R21, 0x1, -R2.reuse ;  /* 0x000000011515c824 */ /* 0x100fe200078e0a02 */
[----:B------:R-:W-:Y:S01]  /*1150*/  ISETP.GE.AND P4, PT, R8, RZ, PT ;  /* 0x000000ff0800720c */ /* 0x000fe20003f86270 */
[----:B------:R-:W-:Y:S01]  /*1160*/  IMAD R27, R2, R6, R27 ;  /* 0x00000006021b7224 */ /* 0x000fe200078e021b */
[----:B------:R-:W-:Y:S01]  /*1170*/  IABS R31, R10 ;  /* 0x0000000a001f7213 */ /* 0x000fe20000000000 */
[----:B------:R-:W-:-:S02]  /*1180*/  @!P1 IMAD.IADD R23, R23, 0x1, -R2 ;  /* 0x0000000117179824 */ /* 0x000fc400078e0a02 */
[----:B------:R-:W-:Y:S01]  /*1190*/  @!P6 IMAD.MOV R21, RZ, RZ, -R21 ;  /* 0x000000ffff15e224 */ /* 0x000fe200078e0a15 */
[C---:B------:R-:W-:Y:S01]  /*11a0*/  ISETP.GT.U32.AND P6, PT, R2.reuse, R27, PT ;  /* 0x0000001b0200720c */ /* 0x040fe20003fc4070 */
[----:B------:R-:W-:Y:S01]  /*11b0*/  IMAD.HI.U32 R6, R5, R29, RZ ;  /* 0x0000001d05067227 */ /* 0x000fe200078e00ff */
[----:B------:R-:W-:-:S03]  /*11c0*/  ISETP.GT.U32.AND P1, PT, R2, R23, PT ;  /* 0x000000170200720c */ /* 0x000fc60003f24070 */
[----:B------:R-:W-:Y:S02]  /*11d0*/  @!P3 IMAD.IADD R25, R25, 0x1, -R2 ;  /* 0x000000011919b824 */ /* 0x000fe400078e0a02 */
[----:B------:R-:W-:Y:S02]  /*11e0*/  VIADD R12, R16, 0x44 ;  /* 0x00000044100c7836 */ /* 0x000fe40000000000 */
[----:B------:R-:W-:Y:S01]  /*11f0*/  IMAD.MOV R8, RZ, RZ, -R6 ;  /* 0x000000ffff087224 */ /* 0x000fe200078e0a06 */
[----:B------:R-:W-:Y:S01]  /*1200*/  ISETP.GT.U32.AND P3, PT, R2, R25, PT ;  /* 0x000000190200720c */ /* 0x000fe20003f64070 */
[----:B------:R-:W-:Y:S01]  /*1210*/  IMAD.HI.U32 R6, R5, R31, RZ ;  /* 0x0000001f05067227 */ /* 0x000fe200078e00ff */
[----:B------:R-:W-:-:S03]  /*1220*/  IABS R33, R12 ;  /* 0x0000000c00217213 */ /* 0x000fc60000000000 */
[----:B------:R-:W-:Y:S02]  /*1230*/  IMAD.MOV R6, RZ, RZ, -R6 ;  /* 0x000000ffff067224 */ /* 0x000fe400078e0a06 */
[----:B------:R-:W-:Y:S02]  /*1240*/  IMAD R29, R2, R8, R29 ;  /* 0x00000008021d7224 */ /* 0x000fe400078e021d */
[----:B------:R-:W-:Y:S02]  /*1250*/  VIADD R14, R16, 0x40 ;  /* 0x00000040100e7836 */ /* 0x000fe40000000000 */
[----:B------:R-:W-:Y:S02]  /*1260*/  IMAD R31, R2, R6, R31 ;  /* 0x00000006021f7224 */ /* 0x000fe400078e021f */
[----:B------:R-:W-:Y:S01]  /*1270*/  @!P6 IMAD.IADD R27, R27, 0x1, -R2 ;  /* 0x000000011b1be824 */ /* 0x000fe200078e0a02 */
[----:B------:R-:W-:Y:S01]  /*1280*/  IABS R35, R14 ;  /* 0x0000000e00237213 */ /* 0x000fe20000000000 */
[----:B------:R-:W-:-:S03]  /*1290*/  IMAD.HI.U32 R6, R5, R33, RZ ;  /* 0x0000002105067227 */ /* 0x000fc600078e00ff */
[C---:B------:R-:W-:Y:S01]  /*12a0*/  ISETP.GT.U32.AND P6, PT, R2.reuse, R27, PT ;  /* 0x0000001b0200720c */ /* 0x040fe20003fc4070 */
[----:B------:R-:W-:Y:S01]  /*12b0*/  @!P1 IMAD.IADD R23, R23, 0x1, -R2 ;  /* 0x0000000117179824 */ /* 0x000fe200078e0a02 */
[C---:B------:R-:W-:Y:S01]  /*12c0*/  ISETP.GT.U32.AND P1, PT, R2.reuse, R29, PT ;  /* 0x0000001d0200720c */ /* 0x040fe20003f24070 */
[----:B------:R-:W-:Y:S02]  /*12d0*/  IMAD.MOV R6, RZ, RZ, -R6 ;  /* 0x000000ffff067224 */ /* 0x000fe400078e0a06 */
[----:B------:R-:W-:Y:S01]  /*12e0*/  @!P3 IMAD.IADD R25, R25, 0x1, -R2 ;  /* 0x000000011919b824 */ /* 0x000fe200078e0a02 */
[C---:B------:R-:W-:Y:S01]  /*12f0*/  ISETP.GT.U32.AND P3, PT, R2.reuse, R31, PT ;  /* 0x0000001f0200720c */ /* 0x040fe20003f64070 */
[----:B------:R-:W-:Y:S02]  /*1300*/  IMAD R33, R2, R6, R33 ;  /* 0x0000000602217224 */ /* 0x000fe400078e0221 */
[----:B------:R-:W-:-:S04]  /*1310*/  IMAD.HI.U32 R6, R5, R35, RZ ;  /* 0x0000002305067227 */ /* 0x000fc800078e00ff */
[----:B------:R-:W-:Y:S02]  /*1320*/  IMAD.MOV R6, RZ, RZ, -R6 ;  /* 0x000000ffff067224 */ /* 0x000fe400078e0a06 */
[--C-:B------:R-:W-:Y:S01]  /*1330*/  @!P1 IMAD.IADD R29, R29, 0x1, -R2.reuse ;  /* 0x000000011d1d9824 */ /* 0x100fe200078e0a02 */
[----:B------:R-:W-:Y:S01]  /*1340*/  ISETP.GE.AND P1, PT, R10, RZ, PT ;  /* 0x000000ff0a00720c */ /* 0x000fe20003f26270 */
[--C-:B------:R-:W-:Y:S01]  /*1350*/  @!P6 IMAD.IADD R27, R27, 0x1, -R2.reuse ;  /* 0x000000011b1be824 */ /* 0x100fe200078e0a02 */
[C---:B------:R-:W-:Y:S01]  /*1360*/  ISETP.GT.U32.AND P6, PT, R2.reuse, R33, PT ;  /* 0x000000210200720c */ /* 0x040fe20003fc4070 */
[C---:B------:R-:W-:Y:S02]  /*1370*/  IMAD R35, R2.reuse, R6, R35 ;  /* 0x0000000602237224 */ /* 0x040fe400078e0223 */
[----:B------:R-:W-:Y:S01]  /*1380*/  @!P3 IMAD.IADD R31, R31, 0x1, -R2 ;  /* 0x000000011f1fb824 */ /* 0x000fe200078e0a02 */
[C---:B------:R-:W-:Y:S01]  /*1390*/  ISETP.GT.U32.AND P3, PT, R2.reuse, R29, PT ;  /* 0x0000001d0200720c */ /* 0x040fe20003f64070 */
[----:B------:R-:W-:Y:S01]  /*13a0*/  @!P5 IMAD.MOV R27, RZ, RZ, -R27 ;  /* 0x000000ffff1bd224 */ /* 0x000fe200078e0a1b */
[----:B------:R-:W-:Y:S01]  /*13b0*/  ISETP.GT.U32.AND P5, PT, R2, R35, PT ;  /* 0x000000230200720c */ /* 0x000fe20003fa4070 */
[----:B------:R-:W-:-:S02]  /*13c0*/  VIADD R18, R16, 0x3c ;  /* 0x0000003c10127836 */ /* 0x000fc40000000000 */
[C---:B------:R-:W-:Y:S02]  /*13d0*/  VIADD R6, R16.reuse, 0x38 ;  /* 0x0000003810067836 */ /* 0x040fe40000000000 */
[----:B------:R-:W-:Y:S01]  /*13e0*/  @!P0 IMAD.MOV R23, RZ, RZ, -R23 ;  /* 0x000000ffff178224 */ /* 0x000fe200078e0a17 */
[----:B------:R-:W-:Y:S01]  /*13f0*/  IABS R37, R18 ;  /* 0x0000001200257213 */ /* 0x000fe20000000000 */
[--C-:B------:R-:W-:Y:S01]  /*1400*/  @!P6 IMAD.IADD R33, R33, 0x1, -R2.reuse ;  /* 0x000000012121e824 */ /* 0x100fe200078e0a02 */
[----:B------:R-:W-:Y:S01]  /*1410*/  IABS R39, R6 ;  /* 0x0000000600277213 */ /* 0x000fe20000000000 */
[----:B------:R-:W-:Y:S01]  /*1420*/  VIADD R10, R16, 0x30 ;  /* 0x00000030100a7836 */ /* 0x000fe20000000000 */
[----:B------:R-:W-:Y:S01]  /*1430*/  ISETP.GT.U32.AND P0, PT, R2, R31, PT ;  /* 0x0000001f0200720c */ /* 0x000fe20003f04070 */
[--C-:B------:R-:W-:Y:S01]  /*1440*/  @!P3 IMAD.IADD R29, R29, 0x1, -R2.reuse ;  /* 0x000000011d1db824 */ /* 0x100fe200078e0a02 */
[----:B------:R-:W-:Y:S01]  /*1450*/  ISETP.GE.AND P3, PT, R14, RZ, PT ;  /* 0x000000ff0e00720c */ /* 0x000fe20003f66270 */
[----:B------:R-:W-:Y:S01]  /*1460*/  @!P5 IMAD.IADD R35, R35, 0x1, -R2 ;  /* 0x000000012323d824 */ /* 0x000fe200078e0a02 */
[----:B------:R-:W-:Y:S01]  /*1470*/  ISETP.GE.AND P5, PT, R6, RZ, PT ;  /* 0x000000ff0600720c */ /* 0x000fe20003fa6270 */
[----:B------:R-:W-:Y:S01]  /*1480*/  @!P4 IMAD.MOV R29, RZ, RZ, -R29 ;  /* 0x000000ffff1dc224 */ /* 0x000fe200078e0a1d */
[C---:B------:R-:W-:Y:S01]  /*1490*/  ISETP.GT.U32.AND P6, PT, R2.reuse, R33, PT ;  /* 0x000000210200720c */ /* 0x040fe20003fc4070 */
[----:B------:R-:W-:Y:S01]  /*14a0*/  IMAD.HI.U32 R8, R5, R37, RZ ;  /* 0x0000002505087227 */ /* 0x000fe200078e00ff */
[----:B------:R-:W-:-:S02]  /*14b0*/  ISETP.GT.U32.AND P4, PT, R2, R35, PT ;  /* 0x000000230200720c */ /* 0x000fc40003f84070 */
[----:B------:R-:W-:Y:S01]  /*14c0*/  IABS R43, R10 ;  /* 0x0000000a002b7213 */ /* 0x000fe20000000000 */
[----:B------:R-:W-:Y:S02]  /*14d0*/  IMAD.MOV R8, RZ, RZ, -R8 ;  /* 0x000000ffff087224 */ /* 0x000fe400078e0a08 */
[----:B------:R-:W-:-:S04]  /*14e0*/  IMAD.HI.U32 R6, R5, R39, RZ ;  /* 0x0000002705067227 */ /* 0x000fc800078e00ff */
[----:B------:R-:W-:Y:S02]  /*14f0*/  IMAD R37, R2, R8, R37 ;  /* 0x0000000802257224 */ /* 0x000fe400078e0225 */
[----:B------:R-:W-:Y:S02]  /*1500*/  VIADD R8, R16, 0x34 ;  /* 0x0000003410087836 */ /* 0x000fe40000000000 */
[----:B------:R-:W-:Y:S01]  /*1510*/  @!P4 IMAD.IADD R35, R35, 0x1, -R2 ;  /* 0x000000012323c824 */ /* 0x000fe200078e0a02 */
[----:B------:R-:W-:Y:S01]  /*1520*/  ISETP.GT.U32.AND P4, PT, R2, R37, PT ;  /* 0x000000250200720c */ /* 0x000fe20003f84070 */
[----:B------:R-:W-:Y:S01]  /*1530*/  IMAD.MOV R14, RZ, RZ, -R6 ;  /* 0x000000ffff0e7224 */ /* 0x000fe200078e0a06 */
[----:B------:R-:W-:Y:S01]  /*1540*/  IABS R41, R8 ;  /* 0x0000000800297213 */ /* 0x000fe20000000000 */
[----:B------:R-:W-:Y:S01]  /*1550*/  @!P0 IMAD.IADD R31, R31, 0x1, -R2 ;  /* 0x000000011f1f8824 */ /* 0x000fe200078e0a02 */
[----:B------:R-:W-:Y:S01]  /*1560*/  ISETP.GE.AND P0, PT, R18, RZ, PT ;  /* 0x000000ff1200720c */ /* 0x000fe20003f06270 */
[----:B------:R-:W-:-:S02]  /*1570*/  IMAD R39, R2, R14, R39 ;  /* 0x0000000e02277224 */ /* 0x000fc400078e0227 */
[----:B------:R-:W-:-:S04]  /*1580*/  IMAD.HI.U32 R6, R5, R41, RZ ;  /* 0x0000002905067227 */ /* 0x000fc800078e00ff */
[----:B------:R-:W-:Y:S02]  /*1590*/  IMAD.MOV R6, RZ, RZ, -R6 ;  /* 0x000000ffff067224 */ /* 0x000fe400078e0a06 */
[----:B------:R-:W-:Y:S02]  /*15a0*/  @!P4 IMAD.IADD R37, R37, 0x1, -R2 ;  /* 0x000000012525c824 */ /* 0x000fe400078e0a02 */
[C---:B------:R-:W-:Y:S02]  /*15b0*/  IMAD R41, R2.reuse, R6, R41 ;  /* 0x0000000602297224 */ /* 0x040fe400078e0229 */
[----:B------:R-:W-:Y:S01]  /*15c0*/  @!P2 IMAD.MOV R25, RZ, RZ, -R25 ;  /* 0x000000ffff19a224 */ /* 0x000fe200078e0a19 */
[----:B------:R-:W-:Y:S01]  /*15d0*/  ISETP.GT.U32.AND P4, PT, R2, R37, PT ;  /* 0x000000250200720c */ /* 0x000fe20003f84070 */
[----:B------:R-:W-:Y:S01]  /*15e0*/  @!P1 IMAD.MOV R31, RZ, RZ, -R31 ;  /* 0x000000ffff1f9224 */ /* 0x000fe200078e0a1f */
[----:B------:R-:W-:Y:S01]  /*15f0*/  ISETP.GE.AND P2, PT, R12, RZ, PT ;  /* 0x000000ff0c00720c */ /* 0x000fe20003f46270 */
[----:B------:R-:W-:Y:S01]  /*1600*/  VIADD R18, R16, 0x2c ;  /* 0x0000002c10127836 */ /* 0x000fe20000000000 */
[----:B------:R-:W-:Y:S01]  /*1610*/  ISETP.GE.AND P1, PT, R8, RZ, PT ;  /* 0x000000ff0800720c */ /* 0x000fe20003f26270 */
[----:B------:R-:W-:-:S03]  /*1620*/  IMAD.HI.U32 R8, R5, R43, RZ ;  /* 0x0000002b05087227 */ /* 0x000fc600078e00ff */
[----:B------:R-:W-:Y:S01]  /*1630*/  IABS R45, R18 ;  /* 0x00000012002d7213 */ /* 0x000fe20000000000 */
[----:B------:R-:W-:Y:S02]  /*1640*/  VIADD R20, R16, 0x28 ;  /* 0x0000002810147836 */ /* 0x000fe40000000000 */
[----:B------:R-:W-:Y:S02]  /*1650*/  IMAD.MOV R8, RZ, RZ, -R8 ;  /* 0x000000ffff087224 */ /* 0x000fe400078e0a08 */
[--C-:B------:R-:W-:Y:S01]  /*1660*/  @!P4 IMAD.IADD R37, R37, 0x1, -R2.reuse ;  /* 0x000000012525c824 */ /* 0x100fe200078e0a02 */
[C---:B------:R-:W-:Y:S01]  /*1670*/  ISETP.GT.U32.AND P4, PT, R2.reuse, R39, PT ;  /* 0x000000270200720c */ /* 0x040fe20003f84070 */
[----:B------:R-:W-:Y:S01]  /*1680*/  @!P6 IMAD.IADD R33, R33, 0x1, -R2 ;  /* 0x000000012121e824 */ /* 0x000fe200078e0a02 */
[----:B------:R-:W-:Y:S01]  /*1690*/  IABS R47, R20 ;  /* 0x00000014002f7213 */ /* 0x000fe20000000000 */
[----:B------:R-:W-:Y:S01]  /*16a0*/  IMAD R43, R2, R8, R43 ;  /* 0x00000008022b7224 */ /* 0x000fe200078e022b */
[----:B------:R-:W-:Y:S01]  /*16b0*/  ISETP.GE.AND P6, PT, R10, RZ, PT ;  /* 0x000000ff0a00720c */ /* 0x000fe20003fc6270 */
[----:B------:R-:W-:-:S02]  /*16c0*/  @!P2 IMAD.MOV R33, RZ, RZ, -R33 ;  /* 0x000000ffff21a224 */ /* 0x000fc400078e0a21 */
[----:B------:R-:W-:-:S04]  /*16d0*/  IMAD.HI.U32 R10, R5, R45, RZ ;  /* 0x0000002d050a7227 */ /* 0x000fc800078e00ff */
[----:B------:R-:W-:-:S04]  /*16e0*/  IMAD.HI.U32 R12, R5, R47, RZ ;  /* 0x0000002f050c7227 */ /* 0x000fc800078e00ff */
[----:B------:R-:W-:Y:S01]  /*16f0*/  @!P4 IMAD.IADD R39, R39, 0x1, -R2 ;  /* 0x000000012727c824 */ /* 0x000fe200078e0a02 */
[C---:B------:R-:W-:Y:S01]  /*1700*/  ISETP.GT.U32.AND P4, PT, R2.reuse, R41, PT ;  /* 0x000000290200720c */ /* 0x040fe20003f84070 */
[----:B------:R-:W-:Y:S01]  /*1710*/  @!P3 IMAD.MOV R35, RZ, RZ, -R35 ;  /* 0x000000ffff23b224 */ /* 0x000fe200078e0a23 */
[C---:B------:R-:W-:Y:S01]  /*1720*/  ISETP.GT.U32.AND P3, PT, R2.reuse, R43, PT ;  /* 0x0000002b0200720c */ /* 0x040fe20003f64070 */
[----:B------:R-:W-:Y:S01]  /*1730*/  IMAD.HI.U32 R8, R5, R53, RZ ;  /* 0x0000003505087227 */ /* 0x000fe200078e00ff */
[----:B------:R-:W-:-:S03]  /*1740*/  ISETP.GT.U32.AND P2, PT, R2, R39, PT ;  /* 0x000000270200720c */ /* 0x000fc60003f44070 */
[----:B------:R-:W-:Y:S02]  /*1750*/  IMAD.MOV R10, RZ, RZ, -R10 ;  /* 0x000000ffff0a7224 */ /* 0x000fe400078e0a0a */
[----:B------:R-:W-:Y:S02]  /*1760*/  IMAD.MOV R12, RZ, RZ, -R12 ;  /* 0x000000ffff0c7224 */ /* 0x000fe400078e0a0c */
[----:B------:R-:W-:-:S04]  /*1770*/  IMAD.HI.U32 R6, R5, R51, RZ ;  /* 0x0000003305067227 */ /* 0x000fc800078e00ff */
[----:B------:R-:W-:Y:S02]  /*1780*/  @!P4 IMAD.IADD R41, R41, 0x1, -R2 ;  /* 0x000000012929c824 */ /* 0x000fe400078e0a02 */
[----:B------:R-:W-:Y:S02]  /*1790*/  IMAD.MOV R8, RZ, RZ, -R8 ;  /* 0x000000ffff087224 */ /* 0x000fe400078e0a08 */
[C---:B------:R-:W-:Y:S01]  /*17a0*/  IMAD R45, R2.reuse, R10, R45 ;  /* 0x0000000a022d7224 */ /* 0x040fe200078e022d */
[C---:B------:R-:W-:Y:S01]  /*17b0*/  ISETP.GT.U32.AND P4, PT, R2.reuse, R41, PT ;  /* 0x000000290200720c */ /* 0x040fe20003f84070 */
[C---:B------:R-:W-:Y:S02]  /*17c0*/  IMAD R47, R2.reuse, R12, R47 ;  /* 0x0000000c022f7224 */ /* 0x040fe400078e022f */
[----:B------:R-:W-:Y:S02]  /*17d0*/  IMAD.MOV R6, RZ, RZ, -R6 ;  /* 0x000000ffff067224 */ /* 0x000fe400078e0a06 */
[----:B------:R-:W-:-:S02]  /*17e0*/  IMAD R53, R2, R8, R53 ;  /* 0x0000000802357224 */ /* 0x000fc400078e0235 */
[C---:B------:R-:W-:Y:S02]  /*17f0*/  IMAD R51, R2.reuse, R6, R51 ;  /* 0x0000000602337224 */ /* 0x040fe400078e0233 */
[----:B------:R-:W-:Y:S01]  /*1800*/  @!P0 IMAD.MOV R37, RZ, RZ, -R37 ;  /* 0x000000ffff258224 */ /* 0x000fe200078e0a25 */
[C---:B------:R-:W-:Y:S01]  /*1810*/  ISETP.GT.U32.AND P0, PT, R2.reuse, R45, PT ;  /* 0x0000002d0200720c */ /* 0x040fe20003f04070 */
[--C-:B------:R-:W-:Y:S01]  /*1820*/  @!P2 IMAD.IADD R39, R39, 0x1, -R2.reuse ;  /* 0x000000012727a824 */ /* 0x100fe200078e0a02 */
[C---:B------:R-:W-:Y:S01]  /*1830*/  ISETP.GT.U32.AND P2, PT, R2.reuse, R47, PT ;  /* 0x0000002f0200720c */ /* 0x040fe20003f44070 */
[----:B------:R-:W-:Y:S01]  /*1840*/  @!P3 IMAD.IADD R43, R43, 0x1, -R2 ;  /* 0x000000012b2bb824 */ /* 0x000fe200078e0a02 */
[----:B------:R-:W-:Y:S01]  /*1850*/  ISETP.GT.U32.AND P3, PT, R2, R53, PT ;  /* 0x000000350200720c */ /* 0x000fe20003f64070 */
[----:B------:R-:W-:-:S04]  /*1860*/  IMAD.HI.U32 R12, R5, R57, RZ ;  /* 0x00000039050c7227 */ /* 0x000fc800078e00ff */
[----:B------:R-:W-:Y:S01]  /*1870*/  @!P4 IMAD.IADD R41, R41, 0x1, -R2 ;  /* 0x000000012929c824 */ /* 0x000fe200078e0a02 */
[C---:B------:R-:W-:Y:S01]  /*1880*/  ISETP.GT.U32.AND P4, PT, R2.reuse, R51, PT ;  /* 0x000000330200720c */ /* 0x040fe20003f84070 */
[----:B------:R-:W-:Y:S02]  /*1890*/  IMAD.MOV R12, RZ, RZ, -R12 ;  /* 0x000000ffff0c7224 */ /* 0x000fe400078e0a0c */
[--C-:B------:R-:W-:Y:S01]  /*18a0*/  @!P0 IMAD.IADD R45, R45, 0x1, -R2.reuse ;  /* 0x000000012d2d8824 */ /* 0x100fe200078e0a02 */
[C---:B------:R-:W-:Y:S01]  /*18b0*/  ISETP.GT.U32.AND P0, PT, R2.reuse, R43, PT ;  /* 0x0000002b0200720c */ /* 0x040fe20003f04070 */
[----:B------:R-:W-:Y:S02]  /*18c0*/  IMAD R57, R2, R12, R57 ;  /* 0x0000000c02397224 */ /* 0x000fe400078e0239 */
[----:B------:R-:W-:Y:S02]  /*18d0*/  VIADD R12, R16, 0xc ;  /* 0x0000000c100c7836 */ /* 0x000fe40000000000 */
[----:B------:R-:W-:Y:S01]  /*18e0*/  @!P2 IMAD.IADD R47, R47, 0x1, -R2 ;  /* 0x000000012f2fa824 */ /* 0x000fe200078e0a02 */
[----:B------:R-:W-:Y:S01]  /*18f0*/  ISETP.GT.U32.AND P2, PT, R2, R45, PT ;  /* 0x0000002d0200720c */ /* 0x000fe20003f44070 */
[----:B------:R-:W-:Y:S01]  /*1900*/  IMAD.HI.U32 R10, R5, R55, RZ ;  /* 0x00000037050a7227 */ /* 0x000fe200078e00ff */
[----:B------:R-:W-:-:S03]  /*1910*/  IABS R63, R12 ;  /* 0x0000000c003f7213 */ /* 0x000fc60000000000 */
[--C-:B------:R-:W-:Y:S02]  /*1920*/  @!P3 IMAD.IADD R53, R53, 0x1, -R2.reuse ;  /* 0x000000013535b824 */ /* 0x100fe400078e0a02 */
[----:B------:R-:W-:Y:S01]  /*1930*/  @!P4 IMAD.IADD R51, R51, 0x1, -R2 ;  /* 0x000000013333c824 */ /* 0x000fe200078e0a02 */
[----:B------:R-:W-:Y:S01]  /*1940*/  ISETP.GT.U32.AND P4, PT, R2, R47, PT ;  /* 0x0000002f0200720c */ /* 0x000fe20003f84070 */
[----:B------:R-:W-:-:S03]  /*1950*/  IMAD.HI.U32 R14, R5, R59, RZ ;  /* 0x0000003b050e7227 */ /* 0x000fc600078e00ff */
[C---:B------:R-:W-:Y:S01]  /*1960*/  ISETP.GT.U32.AND P3, PT, R2.reuse, R51, PT ;  /* 0x000000330200720c */ /* 0x040fe20003f64070 */
[----:B------:R-:W-:Y:S02]  /*1970*/  IMAD.MOV R10, RZ, RZ, -R10 ;  /* 0x000000ffff0a7224 */ /* 0x000fe400078e0a0a */
[----:B------:R-:W-:Y:S01]  /*1980*/  @!P5 IMAD.MOV R39, RZ, RZ, -R39 ;  /* 0x000000ffff27d224 */ /* 0x000fe200078e0a27 */
[----:B------:R-:W-:Y:S01]  /*1990*/  ISETP.GT.U32.AND P5, PT, R2, R53, PT ;  /* 0x000000350200720c */ /* 0x000fe20003fa4070 */
[----:B------:R-:W-:-:S04]  /*19a0*/  IMAD.HI.U32 R8, R5, R63, RZ ;  /* 0x0000003f05087227 */ /* 0x000fc800078e00ff */
[----:B------:R-:W-:Y:S02]  /*19b0*/  IMAD.MOV R14, RZ, RZ, -R14 ;  /* 0x000000ffff0e7224 */ /* 0x000fe400078e0a0e */
[C---:B------:R-:W-:Y:S02]  /*19c0*/  IMAD R55, R2.reuse, R10, R55 ;  /* 0x0000000a02377224 */ /* 0x040fe400078e0237 */
[----:B------:R-:W-:Y:S02]  /*19d0*/  IMAD.MOV R8, RZ, RZ, -R8 ;  /* 0x000000ffff087224 */ /* 0x000fe400078e0a08 */
[C---:B------:R-:W-:Y:S02]  /*19e0*/  IMAD R59, R2.reuse, R14, R59 ;  /* 0x0000000e023b7224 */ /* 0x040fe400078e023b */
[----:B------:R-:W-:Y:S01]  /*19f0*/  @!P0 IMAD.IADD R43, R43, 0x1, -R2 ;  /* 0x000000012b2b8824 */ /* 0x000fe200078e0a02 */
[----:B------:R-:W-:Y:S01]  /*1a00*/  ISETP.GT.U32.AND P0, PT, R2, R55, PT ;  /* 0x000000370200720c */ /* 0x000fe20003f04070 */
[----:B------:R-:W-:-:S04]  /*1a10*/  IMAD.HI.U32 R6, R5, R61, RZ ;  /* 0x0000003d05067227 */ /* 0x000fc800078e00ff */
[C---:B------:R-:W-:Y:S02]  /*1a20*/  IMAD R63, R2.reuse, R8, R63 ;  /* 0x00000008023f7224 */ /* 0x040fe400078e023f */
[----:B------:R-:W-:Y:S01]  /*1a30*/  @!P4 IMAD.IADD R47, R47, 0x1, -R2 ;  /* 0x000000012f2fc824 */ /* 0x000fe200078e0a02 */
[C---:B------:R-:W-:Y:S01]  /*1a40*/  ISETP.GT.U32.AND P4, PT, R2.reuse, R59, PT ;  /* 0x0000003b0200720c */ /* 0x040fe20003f84070 */
[----:B------:R-:W-:Y:S02]  /*1a50*/  IMAD.MOV R10, RZ, RZ, -R6 ;  /* 0x000000ffff0a7224 */ /* 0x000fe400078e0a06 */
[----:B------:R-:W-:Y:S01]  /*1a60*/  @!P5 IMAD.IADD R53, R53, 0x1, -R2 ;  /* 0x000000013535d824 */ /* 0x000fe200078e0a02 */
[C---:B------:R-:W-:Y:S01]  /*1a70*/  ISETP.GT.U32.AND P5, PT, R2.reuse, R63, PT ;  /* 0x0000003f0200720c */ /* 0x040fe20003fa4070 */
[----:B------:R-:W-:Y:S01]  /*1a80*/  IMAD R61, R2, R10, R61 ;  /* 0x0000000a023d7224 */ /* 0x000fe200078e023d */
[----:B------:R-:W-:Y:S01]  /*1a90*/  IABS R10, R34 ;  /* 0x00000022000a7213 */ /* 0x000fe20000000000 */
[----:B------:R-:W-:-:S02]  /*1aa0*/  VIADD R14, R16, 0x8 ;  /* 0x00000008100e7836 */ /* 0x000fc40000000000 */
[----:B------:R-:W-:-:S03]  /*1ab0*/  IMAD.HI.U32 R6, R5, R67, RZ ;  /* 0x0000004305067227 */ /* 0x000fc600078e00ff */
[----:B------:R-:W-:Y:S01]  /*1ac0*/  IABS R8, R14 ;  /* 0x0000000e00087213 */ /* 0x000fe20000000000 */
[--C-:B------:R-:W-:Y:S01]  /*1ad0*/  @!P2 IMAD.IADD R45, R45, 0x1, -R2.reuse ;  /* 0x000000012d2da824 */ /* 0x100fe200078e0a02 */
[C---:B------:R-:W-:Y:S01]  /*1ae0*/  ISETP.GT.U32.AND P2, PT, R2.reuse, R57, PT ;  /* 0x000000390200720c */ /* 0x040fe20003f44070 */
[--C-:B------:R-:W-:Y:S01]  /*1af0*/  @!P3 IMAD.IADD R51, R51, 0x1, -R2.reuse ;  /* 0x000000013333b824 */ /* 0x100fe200078e0a02 */
[----:B------:R-:W-:Y:S01]  /*1b00*/  ISETP.GT.U32.AND P3, PT, R2, R61, PT ;  /* 0x0000003d0200720c */ /* 0x000fe20003f64070 */
[----:B------:R-:W-:Y:S01]  /*1b10*/  @!P0 IMAD.IADD R55, R55, 0x1, -R2 ;  /* 0x0000000137378824 */ /* 0x000fe200078e0a02 */
[----:B------:R-:W-:Y:S01]  /*1b20*/  ISETP.GE.AND P0, PT, R18, RZ, PT ;  /* 0x000000ff1200720c */ /* 0x000fe20003f06270 */
[----:B------:R-:W-:Y:S02]  /*1b30*/  IMAD.MOV R6, RZ, RZ, -R6 ;  /* 0x000000ffff067224 */ /* 0x000fe400078e0a06 */
[--C-:B------:R-:W-:Y:S01]  /*1b40*/  @!P4 IMAD.IADD R59, R59, 0x1, -R2.reuse ;  /* 0x000000013b3bc824 */ /* 0x100fe200078e0a02 */
[----:B------:R-:W-:Y:S01]  /*1b50*/  ISETP.GE.AND P4, PT, R20, RZ, PT ;  /* 0x000000ff1400720c */ /* 0x000fe20003f86270 */
[----:B------:R-:W-:Y:S01]  /*1b60*/  @!P5 IMAD.IADD R63, R63, 0x1, -R2 ;  /* 0x000000013f3fd824 */ /* 0x000fe200078e0a02 */
[----:B------:R-:W-:Y:S01]  /*1b70*/  ISETP.GE.AND P5, PT, R24, RZ, PT ;  /* 0x000000ff1800720c */ /* 0x000fe20003fa6270 */
[----:B------:R-:W-:-:S02]  /*1b80*/  IMAD R67, R2, R6, R67 ;  /* 0x0000000602437224 */ /* 0x000fc400078e0243 */
[----:B------:R-:W-:-:S04]  /*1b90*/  IMAD.HI.U32 R6, R5, R8, RZ ;  /* 0x0000000805067227 */ /* 0x000fc800078e00ff */
[----:B------:R-:W-:Y:S01]  /*1ba0*/  @!P1 IMAD.MOV R41, RZ, RZ, -R41 ;  /* 0x000000ffff299224 */ /* 0x000fe200078e0a29 */
[C---:B------:R-:W-:Y:S01]  /*1bb0*/  ISETP.GT.U32.AND P1, PT, R2.reuse, R55, PT ;  /* 0x000000370200720c */ /* 0x040fe20003f24070 */
[----:B------:R-:W-:Y:S02]  /*1bc0*/  IMAD.MOV R65, RZ, RZ, -R6 ;  /* 0x000000ffff417224 */ /* 0x000fe400078e0a06 */
[--C-:B------:R-:W-:Y:S01]  /*1bd0*/  @!P2 IMAD.IADD R57, R57, 0x1, -R2.reuse ;  /* 0x000000013939a824 */ /* 0x100fe200078e0a02 */
[----:B------:R-:W-:Y:S01]  /*1be0*/  ISETP.GT.U32.AND P2, PT, R2, R67, PT ;  /* 0x000000430200720c */ /* 0x000fe20003f44070 */
[----:B------:R-:W-:Y:S01]  /*1bf0*/  @!P3 IMAD.IADD R61, R61, 0x1, -R2 ;  /* 0x000000013d3db824 */ /* 0x000fe200078e0a02 */
[----:B------:R-:W-:Y:S01]  /*1c00*/  ISETP.GE.AND P3, PT, R22, RZ, PT ;  /* 0x000000ff1600720c */ /* 0x000fe20003f66270 */
[----:B------:R-:W-:Y:S01]  /*1c10*/  @!P0 IMAD.MOV R45, RZ, RZ, -R45 ;  /* 0x000000ffff2d8224 */ /* 0x000fe200078e0a2d */
[----:B------:R-:W-:Y:S01]  /*1c20*/  ISETP.GT.U32.AND P0, PT, R2, R59, PT ;  /* 0x0000003b0200720c */ /* 0x000fe20003f04070 */
[----:B------:R-:W-:-:S04]  /*1c30*/  IMAD.HI.U32 R6, R5, R10, RZ ;  /* 0x0000000a05067227 */ /* 0x000fc800078e00ff */
[C---:B------:R-:W-:Y:S02]  /*1c40*/  IMAD R5, R2.reuse, R65, R8 ;  /* 0x0000004102057224 */ /* 0x040fe400078e0208 */
[----:B------:R-:W-:Y:S01]  /*1c50*/  @!P4 IMAD.MOV R47, RZ, RZ, -R47 ;  /* 0x000000ffff2fc224 */ /* 0x000fe200078e0a2f */
[C---:B------:R-:W-:Y:S01]  /*1c60*/  ISETP.GT.U32.AND P4, PT, R2.reuse, R61, PT ;  /* 0x0000003d0200720c */ /* 0x040fe20003f84070 */
[----:B------:R-:W-:Y:S02]  /*1c70*/  IMAD.MOV R65, RZ, RZ, -R6 ;  /* 0x000000ffff417224 */ /* 0x000fe400078e0a06 */
[----:B------:R-:W-:Y:S01]  /*1c80*/  @!P5 IMAD.MOV R53, RZ, RZ, -R53 ;  /* 0x000000ffff35d224 */ /* 0x000fe200078e0a35 */
[C---:B------:R-:W-:Y:S01]  /*1c90*/  ISETP.GT.U32.AND P5, PT, R2.reuse, R5, PT ;  /* 0x000000050200720c */ /* 0x040fe20003fa4070 */
[----:B------:R-:W-:Y:S02]  /*1ca0*/  IMAD R65, R2, R65, R10 ;  /* 0x0000004102417224 */ /* 0x000fe400078e020a */
[--C-:B------:R-:W-:Y:S01]  /*1cb0*/  @!P1 IMAD.IADD R55, R55, 0x1, -R2.reuse ;  /* 0x0000000137379824 */ /* 0x100fe200078e0a02 */
[----:B------:R-:W-:Y:S01]  /*1cc0*/  ISETP.GE.AND P1, PT, R26, RZ, PT ;  /* 0x000000ff1a00720c */ /* 0x000fe20003f26270 */
[--C-:B------:R-:W-:Y:S01]  /*1cd0*/  @!P2 IMAD.IADD R67, R67, 0x1, -R2.reuse ;  /* 0x000000014343a824 */ /* 0x100fe200078e0a02 */
[C---:B------:R-:W-:Y:S01]  /*1ce0*/  ISETP.GT.U32.AND P2, PT, R2.reuse, R57, PT ;  /* 0x000000390200720c */ /* 0x040fe20003f44070 */
[--C-:B------:R-:W-:Y:S01]  /*1cf0*/  @!P0 IMAD.IADD R59, R59, 0x1, -R2.reuse ;  /* 0x000000013b3b8824 */ /* 0x100fe200078e0a02 */
[----:B------:R-:W-:Y:S01]  /*1d00*/  ISETP.GT.U32.AND P0, PT, R2, R65, PT ;  /* 0x000000410200720c */ /* 0x000fe20003f04070 */
[--C-:B------:R-:W-:Y:S01]  /*1d10*/  @!P4 IMAD.IADD R61, R61, 0x1, -R2.reuse ;  /* 0x000000013d3dc824 */ /* 0x100fe200078e0a02 */
[----:B------:R-:W-:Y:S01]  /*1d20*/  ISETP.GE.AND P4, PT, R28, RZ, PT ;  /* 0x000000ff1c00720c */ /* 0x000fe20003f86270 */
[----:B------:R-:W-:Y:S01]  /*1d30*/  @!P6 IMAD.MOV R43, RZ, RZ, -R43 ;  /* 0x000000ffff2be224 */ /* 0x000fe200078e0a2b */
[----:B------:R-:W-:Y:S01]  /*1d40*/  ISETP.GT.U32.AND P6, PT, R2, R63, PT ;  /* 0x0000003f0200720c */ /* 0x000fe20003fc4070 */
[--C-:B------:R-:W-:Y:S01]  /*1d50*/  @!P5 IMAD.IADD R5, R5, 0x1, -R2.reuse ;  /* 0x000000010505d824 */ /* 0x100fe200078e0a02 */
[----:B------:R-:W-:Y:S01]  /*1d60*/  ISETP.GE.AND P5, PT, R12, RZ, PT ;  /* 0x000000ff0c00720c */ /* 0x000fe20003fa6270 */
[----:B------:R-:W-:Y:S01]  /*1d70*/  @!P3 IMAD.MOV R51, RZ, RZ, -R51 ;  /* 0x000000ffff33b224 */ /* 0x000fe200078e0a33 */
[C---:B------:R-:W-:Y:S01]  /*1d80*/  ISETP.GT.U32.AND P3, PT, R2.reuse, R67, PT ;  /* 0x000000430200720c */ /* 0x040fe20003f64070 */
[----:B------:R-:W-:Y:S01]  /*1d90*/  @!P1 IMAD.MOV R55, RZ, RZ, -R55 ;  /* 0x000000ffff379224 */ /* 0x000fe200078e0a37 */
[----:B------:R-:W-:Y:S01]  /*1da0*/  ISETP.GT.U32.AND P1, PT, R2, R5, PT ;  /* 0x000000050200720c */ /* 0x000fe20003f24070 */
[--C-:B------:R-:W-:Y:S01]  /*1db0*/  @!P2 IMAD.IADD R57, R57, 0x1, -R2.reuse ;  /* 0x000000013939a824 */ /* 0x100fe200078e0a02 */
[----:B------:R-:W-:Y:S01]  /*1dc0*/  ISETP.GE.AND P2, PT, R16, RZ, PT ;  /* 0x000000ff1000720c */ /* 0x000fe20003f46270 */
[----:B------:R-:W-:Y:S01]  /*1dd0*/  @!P0 IMAD.IADD R65, R65, 0x1, -R2 ;  /* 0x0000000141418824 */ /* 0x000fe200078e0a02 */
[----:B------:R-:W-:Y:S01]  /*1de0*/  ISETP.GE.AND P0, PT, R14, RZ, PT ;  /* 0x000000ff0e00720c */ /* 0x000fe20003f06270 */
[----:B------:R-:W-:-:S02]  /*1df0*/  @!P4 IMAD.MOV R57, RZ, RZ, -R57 ;  /* 0x000000ffff39c224 */ /* 0x000fc400078e0a39 */
[----:B------:R-:W-:Y:S01]  /*1e00*/  IMAD.SHL.U32 R6, R98, 0x8, RZ ;  /* 0x0000000862067824 */ /* 0x000fe200078e00ff */
[----:B------:R-:W-:Y:S01]  /*1e10*/  ISETP.GT.U32.AND P4, PT, R2, R65, PT ;  /* 0x000000410200720c */ /* 0x000fe20003f84070 */
[--C-:B------:R-:W-:Y:S01]  /*1e20*/  @!P6 IMAD.IADD R63, R63, 0x1, -R2.reuse ;  /* 0x000000013f3fe824 */ /* 0x100fe200078e0a02 */
[----:B------:R-:W-:Y:S01]  /*1e30*/  ISETP.GE.AND P6, PT, R30, RZ, PT ;  /* 0x000000ff1e00720c */ /* 0x000fe20003fc6270 */
[--C-:B------:R-:W-:Y:S01]  /*1e40*/  @!P3 IMAD.IADD R67, R67, 0x1, -R2.reuse ;  /* 0x000000014343b824 */ /* 0x100fe200078e0a02 */
[----:B------:R-:W-:Y:S01]  /*1e50*/  ISETP.GE.AND P3, PT, R32, RZ, PT ;  /* 0x000000ff2000720c */ /* 0x000fe20003f66270 */
[----:B------:R-:W-:Y:S01]  /*1e60*/  @!P1 IMAD.IADD R5, R5, 0x1, -R2 ;  /* 0x0000000105059824 */ /* 0x000fe200078e0a02 */
[----:B------:R-:W-:Y:S01]  /*1e70*/  ISETP.GE.AND P1, PT, R34, RZ, PT ;  /* 0x000000ff2200720c */ /* 0x000fe20003f26270 */
[----:B------:R-:W-:Y:S01]  /*1e80*/  @!P5 IMAD.MOV R63, RZ, RZ, -R63 ;  /* 0x000000ffff3fd224 */ /* 0x000fe200078e0a3f */
[----:B------:R-:W-:Y:S01]  /*1e90*/  LOP3.LUT R8, R6, 0x30, RZ, 0xc0, !PT ;  /* 0x0000003006087812 */ /* 0x000fe200078ec0ff */
[----:B------:R-:W-:-:S02]  /*1ea0*/  IMAD.SHL.U32 R6, R98, 0x2, RZ ;  /* 0x0000000262067824 */ /* 0x000fc400078e00ff */
[----:B------:R-:W-:Y:S02]  /*1eb0*/  @!P2 IMAD.MOV R67, RZ, RZ, -R67 ;  /* 0x000000ffff43a224 */ /* 0x000fe400078e0a43 */
[----:B------:R-:W-:Y:S01]  /*1ec0*/  @!P4 IMAD.IADD R65, R65, 0x1, -R2 ;  /* 0x000000014141c824 */ /* 0x000fe200078e0a02 */
[----:B------:R-:W-:Y:S01]  /*1ed0*/  ISETP.NE.AND P4, PT, R49, RZ, PT ;  /* 0x000000ff3100720c */ /* 0x000fe20003f85270 */
[----:B------:R-:W-:Y:S01]  /*1ee0*/  IMAD R71, R69, 0x40, R8 ;  /* 0x0000004045477824 */ /* 0x000fe200078e0208 */
[----:B------:R-:W-:Y:S01]  /*1ef0*/  LOP3.LUT R2, RZ, R49, RZ, 0x33, !PT ;  /* 0x00000031ff027212 */ /* 0x000fe200078e33ff */
[----:B------:R-:W-:Y:S01]  /*1f00*/  IMAD.MOV.U32 R49, RZ, RZ, R5 ;  /* 0x000000ffff317224 */ /* 0x000fe200078e0005 */
[--C-:B------:R-:W-:Y:S01]  /*1f10*/  LOP3.LUT R73, R73, 0x30, R6.reuse, 0x78, !PT ;  /* 0x0000003049497812 */ /* 0x100fe200078e7806 */
[----:B------:R-:W-:Y:S01]  /*1f20*/  @!P6 IMAD.MOV R59, RZ, RZ, -R59 ;  /* 0x000000ffff3be224 */ /* 0x000fe200078e0a3b */
[--C-:B------:R-:W-:Y:S01]  /*1f30*/  LOP3.LUT R101, R101, 0x1fe, R6.reuse, 0x78, !PT ;  /* 0x000001fe65657812 */ /* 0x100fe200078e7806 */
[----:B------:R-:W-:Y:S01]  /*1f40*/  @!P3 IMAD.MOV R61, RZ, RZ, -R61 ;  /* 0x000000ffff3db224 */ /* 0x000fe200078e0a3d */
[----:B------:R-:W-:Y:S01]  /*1f50*/  LOP3.LUT R108, R71, 0x10, R6, 0x78, !PT ;  /* 0x00000010476c7812 */ /* 0x000fe200078e7806 */
[----:B------:R-:W-:Y:S01]  /*1f60*/  @!P0 IMAD.MOV R49, RZ, RZ, -R49 ;  /* 0x000000ffff318224 */ /* 0x000fe200078e0a31 */
[----:B------:R-:W1:Y:S01]  /*1f70*/  LDC R6, c[0x0][0x3b0] ;  /* 0x0000ec00ff067b82 */ /* 0x000e620000000800 */
[----:B------:R-:W-:Y:S01]  /*1f80*/  @!P1 IMAD.MOV R65, RZ, RZ, -R65 ;  /* 0x000000ffff419224 */ /* 0x000fe200078e0a41 */
[----:B------:R-:W-:Y:S01]  /*1f90*/  SEL R5, R2, R3, !P4 ;  /* 0x0000000302057207 */ /* 0x000fe20006000000 */
[----:B0-----:R-:W-:Y:S01]  /*1fa0*/  IMAD R4, R4, UR6, RZ ;  /* 0x0000000604047c24 */ /* 0x001fe2000f8e02ff */
[----:B------:R-:W-:Y:S01]  /*1fb0*/  SEL R7, R2, R7, !P4 ;  /* 0x0000000702077207 */ /* 0x000fe20006000000 */
[----:B------:R-:W-:Y:S01]  /*1fc0*/  IMAD.U32 R102, R102, 0x20, R73 ;  /* 0x0000002066667824 */ /* 0x000fe200078e0049 */
[C---:B------:R-:W-:Y:S01]  /*1fd0*/  SEL R9, R2.reuse, R9, !P4 ;  /* 0x0000000902097207 */ /* 0x040fe20006000000 */
[----:B------:R-:W-:Y:S01]  /*1fe0*/  USHF.R.S32.HI UR6, URZ, 0x1f, UR4 ;  /* 0x0000001fff067899 */ /* 0x000fe20008011404 */
[C---:B------:R-:W-:Y:S01]  /*1ff0*/  SEL R11, R2.reuse, R11, !P4 ;  /* 0x0000000b020b7207 */ /* 0x040fe20006000000 */
[----:B------:R-:W0:Y:S01]  /*2000*/  LDC R8, c[0x0][0x3a8] ;  /* 0x0000ea00ff087b82 */ /* 0x000e220000000800 */
[C---:B------:R-:W-:Y:S01]  /*2010*/  SEL R13, R2.reuse, R13, !P4 ;  /* 0x0000000d020d7207 */ /* 0x040fe20006000000 */
[----:B------:R-:W-:Y:S01]  /*2020*/  ULEA.HI UR6, UR6, UR4, URZ, 0x6 ;  /* 0x0000000406067291 */ /* 0x000fe2000f8f30ff */
[----:B------:R-:W-:-:S02]  /*2030*/  SEL R15, R2, R15, !P4 ;  /* 0x0000000f020f7207 */ /* 0x000fc40006000000 */
[C---:B------:R-:W-:Y:S01]  /*2040*/  SEL R17, R2.reuse, R17, !P4 ;  /* 0x0000001102117207 */ /* 0x040fe20006000000 */
[----:B------:R-:W-:Y:S01]  /*2050*/  USHF.R.S32.HI UR6, URZ, 0x6, UR6 ;  /* 0x00000006ff067899 */ /* 0x000fe20008011406 */
[C---:B------:R-:W-:Y:S02]  /*2060*/  SEL R19, R2.reuse, R19, !P4 ;  /* 0x0000001302137207 */ /* 0x040fe40006000000 */
[C---:B------:R-:W-:Y:S02]  /*2070*/  SEL R21, R2.reuse, R21, !P4 ;  /* 0x0000001502157207 */ /* 0x040fe40006000000 */
[C---:B------:R-:W-:Y:S02]  /*2080*/  SEL R23, R2.reuse, R23, !P4 ;  /* 0x0000001702177207 */ /* 0x040fe40006000000 */
[C---:B------:R-:W-:Y:S02]  /*2090*/  SEL R25, R2.reuse, R25, !P4 ;  /* 0x0000001902197207 */ /* 0x040fe40006000000 */
[C---:B------:R-:W-:Y:S01]  /*20a0*/  SEL R27, R2.reuse, R27, !P4 ;  /* 0x0000001b021b7207 */ /* 0x040fe20006000000 */
[-C--:B-1----:R-:W-:Y:S01]  /*20b0*/  IMAD R5, R5, R6.reuse, RZ ;  /* 0x0000000605057224 */ /* 0x082fe200078e02ff */
[C---:B------:R-:W-:Y:S01]  /*20c0*/  SEL R29, R2.reuse, R29, !P4 ;  /* 0x0000001d021d7207 */ /* 0x040fe20006000000 */
[-C--:B------:R-:W-:Y:S01]  /*20d0*/  IMAD R139, R7, R6.reuse, RZ ;  /* 0x00000006078b7224 */ /* 0x080fe200078e02ff */
        /* <DEDUP_REMOVED lines=36> */
[----:B------:R-:W-:Y:S01]  /*2320*/  SEL R67, R2, R67, !P4 ;  /* 0x0000004302437207 */ /* 0x000fe20006000000 */
[-C--:B------:R-:W-:Y:S01]  /*2330*/  IMAD R45, R45, R6.reuse, RZ ;  /* 0x000000062d2d7224 */ /* 0x080fe200078e02ff */
[----:B------:R-:W1:Y:S01]  /*2340*/  LDC.64 R2, c[0x0][0x388] ;  /* 0x0000e200ff027b82 */ /* 0x000e620000000a00 */
[-C--:B------:R-:W-:Y:S01]  /*2350*/  IMAD R47, R47, R6.reuse, RZ ;  /* 0x000000062f2f7224 */ /* 0x080fe200078e02ff */
[----:B------:R-:W-:Y:S01]  /*2360*/  LOP3.LUT R108, R108, 0x200, R99, 0xf8, !PT ;  /* 0x000002006c6c7812 */ /* 0x000fe200078ef863 */
[-C--:B------:R-:W-:Y:S01]  /*2370*/  IMAD R51, R51, R6.reuse, RZ ;  /* 0x0000000633337224 */ /* 0x080fe200078e02ff */
[----:B------:R-:W-:Y:S01]  /*2380*/  LOP3.LUT R110, R101, 0x40, RZ, 0x3c, !PT ;  /* 0x00000040656e7812 */ /* 0x000fe200078e3cff */
[-C--:B------:R-:W-:Y:S01]  /*2390*/  IMAD R53, R53, R6.reuse, RZ ;  /* 0x0000000635357224 */ /* 0x080fe200078e02ff */
[----:B------:R-:W-:Y:S01]  /*23a0*/  LOP3.LUT R106, R102, 0x40, RZ, 0x3c, !PT ;  /* 0x00000040666a7812 */ /* 0x000fe200078e3cff */
[-C--:B------:R-:W-:Y:S01]  /*23b0*/  IMAD R55, R55, R6.reuse, RZ ;  /* 0x0000000637377224 */ /* 0x080fe200078e02ff */
[----:B------:R-:W-:Y:S01]  /*23c0*/  LOP3.LUT R104, R108, 0x20, RZ, 0x3c, !PT ;  /* 0x000000206c687812 */ /* 0x000fe200078e3cff */
[----:B------:R-:W-:-:S02]  /*23d0*/  IMAD R57, R57, R6, RZ ;  /* 0x0000000639397224 */ /* 0x000fc400078e02ff */
[-C--:B------:R-:W-:Y:S02]  /*23e0*/  IMAD R59, R59, R6.reuse, RZ ;  /* 0x000000063b3b7224 */ /* 0x080fe400078e02ff */
[-C--:B------:R-:W-:Y:S02]  /*23f0*/  IMAD R61, R61, R6.reuse, RZ ;  /* 0x000000063d3d7224 */ /* 0x080fe400078e02ff */
[-C--:B------:R-:W-:Y:S02]  /*2400*/  IMAD R63, R63, R6.reuse, RZ ;  /* 0x000000063f3f7224 */ /* 0x080fe400078e02ff */
[-C--:B------:R-:W-:Y:S02]  /*2410*/  IMAD R49, R49, R6.reuse, RZ ;  /* 0x0000000631317224 */ /* 0x080fe400078e02ff */
[-C--:B------:R-:W-:Y:S02]  /*2420*/  IMAD R10, R65, R6.reuse, RZ ;  /* 0x00000006410a7224 */ /* 0x080fe400078e02ff */
[----:B------:R-:W-:-:S02]  /*2430*/  IMAD R12, R67, R6, RZ ;  /* 0x00000006430c7224 */ /* 0x000fc400078e02ff */
[----:B------:R-:W2:Y:S01]  /*2440*/  LDC.64 R6, c[0x0][0x380] ;  /* 0x0000e000ff067b82 */ /* 0x000ea20000000a00 */
[----:B-1----:R-:W-:Y:S01]  /*2450*/  LEA R134, P5, R5, R2, 0x1 ;  /* 0x0000000205867211 */ /* 0x002fe200078a08ff */
[----:B0-----:R-:W-:Y:S01]  /*2460*/  IMAD R103, R103, R8, RZ ;  /* 0x0000000867677224 */ /* 0x001fe200078e02ff */
[----:B------:R-:W-:Y:S01]  /*2470*/  LEA R138, P4, R139, R2, 0x1 ;  /* 0x000000028b8a7211 */ /* 0x000fe200078808ff */
[----:B------:R-:W-:Y:S01]  /*2480*/  IMAD R105, R105, R8, RZ ;  /* 0x0000000869697224 */ /* 0x000fe200078e02ff */
[----:B------:R-:W-:Y:S01]  /*2490*/  LEA R136, P3, R9, R2, 0x1 ;  /* 0x0000000209887211 */ /* 0x000fe200078608ff */
[----:B------:R-:W-:Y:S01]  /*24a0*/  IMAD R107, R107, R8, RZ ;  /* 0x000000086b6b7224 */ /* 0x000fe200078e02ff */
[----:B------:R-:W-:Y:S01]  /*24b0*/  LEA R130, P2, R11, R2, 0x1 ;  /* 0x000000020b827211 */ /* 0x000fe200078408ff */
[----:B------:R-:W-:Y:S01]  /*24c0*/  IMAD R109, R109, R8, RZ ;  /* 0x000000086d6d7224 */ /* 0x000fe200078e02ff */
[----:B------:R-:W-:Y:S01]  /*24d0*/  LEA R140, P1, R13, R2, 0x1 ;  /* 0x000000020d8c7211 */ /* 0x000fe200078208ff */
[-C--:B------:R-:W-:Y:S01]  /*24e0*/  IMAD R111, R111, R8.reuse, RZ ;  /* 0x000000086f6f7224 */ /* 0x080fe200078e02ff */
[-C--:B------:R-:W-:Y:S01]  /*24f0*/  LEA.HI.X.SX32 R135, R5, R3.reuse, 0x1, P5 ;  /* 0x0000000305877211 */ /* 0x080fe200028f0eff */
[-C--:B------:R-:W-:Y:S01]  /*2500*/  IMAD R113, R113, R8.reuse, RZ ;  /* 0x0000000871717224 */ /* 0x080fe200078e02ff */
[-C--:B------:R-:W-:Y:S01]  /*2510*/  LEA.HI.X.SX32 R139, R139, R3.reuse, 0x1, P4 ;  /* 0x000000038b8b7211 */ /* 0x080fe200020f0eff */
[-C--:B------:R-:W-:Y:S01]  /*2520*/  IMAD R117, R117, R8.reuse, RZ ;  /* 0x0000000875757224 */ /* 0x080fe200078e02ff */
[-C--:B------:R-:W-:Y:S01]  /*2530*/  LEA.HI.X.SX32 R137, R9, R3.reuse, 0x1, P3 ;  /* 0x0000000309897211 */ /* 0x080fe200018f0eff */
[----:B------:R-:W-:Y:S01]  /*2540*/  IMAD.SHL.U32 R119, R8, 0x40, RZ ;  /* 0x0000004008777824 */ /* 0x000fe200078e00ff */
[----:B------:R-:W-:Y:S01]  /*2550*/  LEA.HI.X.SX32 R131, R11, R3, 0x1, P2 ;  /* 0x000000030b837211 */ /* 0x000fe200010f0eff */
[----:B------:R-:W-:Y:S01]  /*2560*/  IMAD R121, R95, R8, RZ ;  /* 0x000000085f797224 */ /* 0x000fe200078e02ff */
[----:B------:R-:W-:-:S02]  /*2570*/  LEA R128, P0, R15, R2, 0x1 ;  /* 0x000000020f807211 */ /* 0x000fc400078008ff */
[-C--:B------:R-:W-:Y:S02]  /*2580*/  LEA R132, P6, R17, R2.reuse, 0x1 ;  /* 0x0000000211847211 */ /* 0x080fe400078c08ff */
[-C--:B------:R-:W-:Y:S02]  /*2590*/  LEA R124, P5, R19, R2.reuse, 0x1 ;  /* 0x00000002137c7211 */ /* 0x080fe400078a08ff */
[-C--:B------:R-:W-:Y:S02]  /*25a0*/  LEA R126, P4, R21, R2.reuse, 0x1 ;  /* 0x00000002157e7211 */ /* 0x080fe400078808ff */
[-C--:B------:R-:W-:Y:S02]  /*25b0*/  LEA R88, P3, R23, R2.reuse, 0x1 ;  /* 0x0000000217587211 */ /* 0x080fe400078608ff */
[----:B------:R-:W-:Y:S02]  /*25c0*/  LEA R90, P2, R25, R2, 0x1 ;  /* 0x00000002195a7211 */ /* 0x000fe400078408ff */
[----:B------:R-:W-:-:S02]  /*25d0*/  LEA.HI.X.SX32 R141, R13, R3, 0x1, P1 ;  /* 0x000000030d8d7211 */ /* 0x000fc400008f0eff */
[----:B------:R-:W-:Y:S02]  /*25e0*/  LEA R86, P1, R27, R2, 0x1 ;  /* 0x000000021b567211 */ /* 0x000fe400078208ff */
[-C--:B------:R-:W-:Y:S02]  /*25f0*/  LEA.HI.X.SX32 R129, R15, R3.reuse, 0x1, P0 ;  /* 0x000000030f817211 */ /* 0x080fe400000f0eff */
[-C--:B------:R-:W-:Y:S02]  /*2600*/  LEA.HI.X.SX32 R133, R17, R3.reuse, 0x1, P6 ;  /* 0x0000000311857211 */ /* 0x080fe400030f0eff */
[-C--:B------:R-:W-:Y:S02]  /*2610*/  LEA.HI.X.SX32 R125, R19, R3.reuse, 0x1, P5 ;  /* 0x00000003137d7211 */ /* 0x080fe400028f0eff */
[-C--:B------:R-:W-:Y:S02]  /*2620*/  LEA.HI.X.SX32 R127, R21, R3.reuse, 0x1, P4 ;  /* 0x00000003157f7211 */ /* 0x080fe400020f0eff */
[----:B------:R-:W-:-:S02]  /*2630*/  LEA.HI.X.SX32 R89, R23, R3, 0x1, P3 ;  /* 0x0000000317597211 */ /* 0x000fc400018f0eff */
[----:B------:R-:W-:Y:S02]  /*2640*/  LEA.HI.X.SX32 R91, R25, R3, 0x1, P2 ;  /* 0x00000003195b7211 */ /* 0x000fe400010f0eff */
[-C--:B------:R-:W-:Y:S02]  /*2650*/  LEA R92, P0, R29, R2.reuse, 0x1 ;  /* 0x000000021d5c7211 */ /* 0x080fe400078008ff */
[-C--:B------:R-:W-:Y:S02]  /*2660*/  LEA R84, P6, R31, R2.reuse, 0x1 ;  /* 0x000000021f547211 */ /* 0x080fe400078c08ff */
[-C--:B------:R-:W-:Y:S02]  /*2670*/  LEA R80, P5, R33, R2.reuse, 0x1 ;  /* 0x0000000221507211 */ /* 0x080fe400078a08ff */
[-C--:B------:R-:W-:Y:S02]  /*2680*/  LEA R82, P4, R35, R2.reuse, 0x1 ;  /* 0x0000000223527211 */ /* 0x080fe400078808ff */
[----:B------:R-:W-:-:S02]  /*2690*/  LEA R78, P3, R37, R2, 0x1 ;  /* 0x00000002254e7211 */ /* 0x000fc400078608ff */
[-C--:B------:R-:W-:Y:S02]  /*26a0*/  LEA R74, P2, R39, R2.reuse, 0x1 ;  /* 0x00000002274a7211 */ /* 0x080fe400078408ff */
[-C--:B------:R-:W-:Y:S02]  /*26b0*/  LEA.HI.X.SX32 R87, R27, R3.reuse, 0x1, P1 ;  /* 0x000000031b577211 */ /* 0x080fe400008f0eff */
[----:B------:R-:W-:Y:S02]  /*26c0*/  LEA R76, P1, R41, R2, 0x1 ;  /* 0x00000002294c7211 */ /* 0x000fe400078208ff */
[-C--:B------:R-:W-:Y:S02]  /*26d0*/  LEA.HI.X.SX32 R93, R29, R3.reuse, 0x1, P0 ;  /* 0x000000031d5d7211 */ /* 0x080fe400000f0eff */
[----:B------:R-:W-:Y:S02]  /*26e0*/  CS2R R28, SRZ ;  /* 0x00000000001c7805 */ /* 0x000fe4000001ff00 */
[----:B------:R-:W-:-:S02]  /*26f0*/  LEA.HI.X.SX32 R85, R31, R3, 0x1, P6 ;  /* 0x000000031f557211 */ /* 0x000fc400030f0eff */
[----:B------:R-:W-:Y:S02]  /*2700*/  CS2R R30, SRZ ;  /* 0x00000000001e7805 */ /* 0x000fe4000001ff00 */
[-C--:B------:R-:W-:Y:S02]  /*2710*/  LEA.HI.X.SX32 R81, R33, R3.reuse, 0x1, P5 ;  /* 0x0000000321517211 */ /* 0x080fe400028f0eff */
[----:B------:R-:W-:Y:S02]  /*2720*/  CS2R R32, SRZ ;  /* 0x0000000000207805 */ /* 0x000fe4000001ff00 */
[-C--:B------:R-:W-:Y:S02]  /*2730*/  LEA.HI.X.SX32 R83, R35, R3.reuse, 0x1, P4 ;  /* 0x0000000323537211 */ /* 0x080fe400020f0eff */
[----:B------:R-:W-:Y:S02]  /*2740*/  CS2R R34, SRZ ;  /* 0x0000000000227805 */ /* 0x000fe4000001ff00 */
        /* <DEDUP_REMOVED lines=11> */
[----:B------:R-:W-:Y:S02]  /*2800*/  LEA.HI.X.SX32 R65, R45, R3, 0x1, P6 ;  /* 0x000000032d417211 */ /* 0x000fe400030f0eff */
[----:B------:R-:W-:-:S02]  /*2810*/  CS2R R44, SRZ ;  /* 0x00000000002c7805 */ /* 0x000fc4000001ff00 */
[-C--:B------:R-:W-:Y:S02]  /*2820*/  LEA.HI.X.SX32 R67, R47, R3.reuse, 0x1, P5 ;  /* 0x000000032f437211 */ /* 0x080fe400028f0eff */
[----:B------:R-:W-:Y:S02]  /*2830*/  CS2R R46, SRZ ;  /* 0x00000000002e7805 */ /* 0x000fe4000001ff00 */
[-C--:B------:R-:W-:Y:S02]  /*2840*/  LEA.HI.X.SX32 R69, R51, R3.reuse, 0x1, P4 ;  /* 0x0000000333457211 */ /* 0x080fe400020f0eff */
[-C--:B------:R-:W-:Y:S02]  /*2850*/  LEA.HI.X.SX32 R71, R53, R3.reuse, 0x1, P3 ;  /* 0x0000000335477211 */ /* 0x080fe400018f0eff */
[----:B------:R-:W-:Y:S02]  /*2860*/  LEA.HI.X.SX32 R55, R55, R3, 0x1, P2 ;  /* 0x0000000337377211 */ /* 0x000fe400010f0eff */
[----:B------:R-:W-:-:S02]  /*2870*/  LEA R58, P0, R59, R2, 0x1 ;  /* 0x000000023b3a7211 */ /* 0x000fc400078008ff */
[-C--:B------:R-:W-:Y:S02]  /*2880*/  LEA R60, P6, R61, R2.reuse, 0x1 ;  /* 0x000000023d3c7211 */ /* 0x080fe400078c08ff */
[-C--:B------:R-:W-:Y:S02]  /*2890*/  LEA R62, P5, R63, R2.reuse, 0x1 ;  /* 0x000000023f3e7211 */ /* 0x080fe400078a08ff */
[-C--:B------:R-:W-:Y:S02]  /*28a0*/  LEA R48, P4, R49, R2.reuse, 0x1 ;  /* 0x0000000231307211 */ /* 0x080fe400078808ff */
[-C--:B------:R-:W-:Y:S02]  /*28b0*/  LEA R50, P3, R10, R2.reuse, 0x1 ;  /* 0x000000020a327211 */ /* 0x080fe400078608ff */
[----:B------:R-:W-:Y:S02]  /*28c0*/  LEA R52, P2, R12, R2, 0x1 ;  /* 0x000000020c347211 */ /* 0x000fe400078408ff */
[----:B------:R-:W-:-:S02]  /*28d0*/  LEA.HI.X.SX32 R57, R57, R3, 0x1, P1 ;  /* 0x0000000339397211 */ /* 0x000fc400008f0eff */
[----:B--2---:R-:W-:Y:S02]  /*28e0*/  LEA R2, P1, R4, R6, 0x1 ;  /* 0x0000000604027211 */ /* 0x004fe400078208ff */
[-C--:B------:R-:W-:Y:S02]  /*28f0*/  LEA.HI.X.SX32 R59, R59, R3.reuse, 0x1, P0 ;  /* 0x000000033b3b7211 */ /* 0x080fe400000f0eff */
[-C--:B------:R-:W-:Y:S02]  /*2900*/  LEA.HI.X.SX32 R61, R61, R3.reuse, 0x1, P6 ;  /* 0x000000033d3d7211 */ /* 0x080fe400030f0eff */
[-C--:B------:R-:W-:Y:S02]  /*2910*/  LEA.HI.X.SX32 R63, R63, R3.reuse, 0x1, P5 ;  /* 0x000000033f3f7211 */ /* 0x080fe400028f0eff */
[-C--:B------:R-:W-:Y:S02]  /*2920*/  LEA.HI.X.SX32 R49, R49, R3.reuse, 0x1, P4 ;  /* 0x0000000331317211 */ /* 0x080fe400020f0eff */
[----:B------:R-:W-:-:S02]  /*2930*/  LEA.HI.X.SX32 R51, R10, R3, 0x1, P3 ;  /* 0x000000030a337211 */ /* 0x000fc400018f0eff */
[----:B------:R-:W-:Y:S02]  /*2940*/  LEA.HI.X.SX32 R53, R12, R3, 0x1, P2 ;  /* 0x000000030c357211 */ /* 0x000fe400010f0eff */
[----:B------:R-:W-:Y:S02]  /*2950*/  LEA.HI.X.SX32 R3, R4, R7, 0x1, P1 ;  /* 0x0000000704037211 */ /* 0x000fe400008f0eff */
[----:B------:R-:W-:Y:S02]  /*2960*/  CS2R R4, SRZ ;  /* 0x0000000000047805 */ /* 0x000fe4000001ff00 */
[----:B------:R-:W-:-:S07]  /*2970*/  CS2R R6, SRZ ;  /* 0x0000000000067805 */ /* 0x000fce000001ff00 */
.L_x_2:
[----:B------:R-:W-:Y:S01]  /*2980*/  LOP3.LUT R8, R95, 0x8, RZ, 0xfc, !PT ;  /* 0x000000085f087812 */ /* 0x000fe200078efcff */
[--C-:B------:R-:W-:Y:S01]  /*2990*/  IMAD.WIDE R26, R121, 0x2, R2.reuse ;  /* 0x00000002791a7825 */ /* 0x100fe200078e0202 */
[----:B------:R-:W-:Y:S02]  /*29a0*/  ISETP.GE.AND P6, PT, R95, UR7, PT ;  /* 0x000000075f007c0c */ /* 0x000fe4000bfc6270 */
[----:B------:R-:W-:Y:S01]  /*29b0*/  ISETP.GE.AND P0, PT, R8, UR7, PT ;  /* 0x0000000708007c0c */ /* 0x000fe2000bf06270 */
[----:B------:R-:W-:Y:S01]  /*29c0*/  IMAD.WIDE R24, R117, 0x2, R2 ;  /* 0x0000000275187825 */ /* 0x000fe200078e0202 */
[C---:B------:R-:W-:Y:S02]  /*29d0*/  LOP3.LUT R8, R95.reuse, 0x20, RZ, 0xfc, !PT ;  /* 0x000000205f087812 */ /* 0x040fe400078efcff */
[C---:B------:R-:W-:Y:S02]  /*29e0*/  LOP3.LUT R10, R95.reuse, 0x18, RZ, 0xfc, !PT ;  /* 0x000000185f0a7812 */ /* 0x040fe400078efcff */
[----:B------:R-:W-:-:S02]  /*29f0*/  LOP3.LUT R9, R95, 0x10, RZ, 0xfc, !PT ;  /* 0x000000105f097812 */ /* 0x000fc400078efcff */
[----:B------:R-:W-:Y:S02]  /*2a00*/  ISETP.GE.AND P3, PT, R8, UR7, PT ;  /* 0x0000000708007c0c */ /* 0x000fe4000bf66270 */
[----:B------:R-:W-:Y:S02]  /*2a10*/  PRMT R8, RZ, 0x7610, R8 ;  /* 0x00007610ff087816 */ /* 0x000fe40000000008 */
[----:B------:R-:W-:Y:S02]  /*2a20*/  ISETP.GE.AND P2, PT, R10, UR7, PT ;  /* 0x000000070a007c0c */ /* 0x000fe4000bf46270 */
[----:B------:R-:W-:Y:S02]  /*2a30*/  ISETP.GE.AND P1, PT, R9, UR7, PT ;  /* 0x0000000709007c0c */ /* 0x000fe4000bf26270 */
[C---:B------:R-:W-:Y:S01]  /*2a40*/  LOP3.LUT R12, R95.reuse, 0x28, RZ, 0xfc, !PT ;  /* 0x000000285f0c7812 */ /* 0x040fe200078efcff */
[----:B------:R0:W2:Y:S01]  /*2a50*/  @!P6 LDG.E.U16 R8, desc[UR8][R26.64] ;  /* 0x000000081a08e981 */ /* 0x0000a2000c1e1500 */
[----:B------:R-:W-:-:S02]  /*2a60*/  LOP3.LUT R9, R95, 0x30, RZ, 0xfc, !PT ;  /* 0x000000305f097812 */ /* 0x000fc400078efcff */
[----:B------:R-:W-:Y:S02]  /*2a70*/  LOP3.LUT R11, R95, 0x38, RZ, 0xfc, !PT ;  /* 0x000000385f0b7812 */ /* 0x000fe400078efcff */
[----:B------:R-:W-:Y:S02]  /*2a80*/  ISETP.GE.AND P4, PT, R12, UR7, PT ;  /* 0x000000070c007c0c */ /* 0x000fe4000bf86270 */
[----:B------:R-:W-:Y:S02]  /*2a90*/  ISETP.GE.AND P5, PT, R9, UR7, PT ;  /* 0x0000000709007c0c */ /* 0x000fe4000bfa6270 */
[----:B------:R-:W-:Y:S01]  /*2aa0*/  ISETP.GE.AND P6, PT, R11, UR7, PT ;  /* 0x000000070b007c0c */ /* 0x000fe2000bfc6270 */
[----:B------:R-:W-:Y:S01]  /*2ab0*/  IMAD.WIDE R36, R111, 0x2, R2 ;  /* 0x000000026f247825 */ /* 0x000fe200078e0202 */
[----:B------:R-:W-:Y:S02]  /*2ac0*/  PRMT R14, RZ, 0x7610, R14 ;  /* 0x00007610ff0e7816 */ /* 0x000fe4000000000e */
[----:B------:R-:W-:Y:S01]  /*2ad0*/  PRMT R10, RZ, 0x7610, R10 ;  /* 0x00007610ff0a7816 */ /* 0x000fe2000000000a */
[----:B------:R-:W-:Y:S01]  /*2ae0*/  IMAD.WIDE R42, R113, 0x2, R2 ;  /* 0x00000002712a7825 */ /* 0x000fe200078e0202 */
[----:B------:R-:W-:-:S02]  /*2af0*/  PRMT R18, RZ, 0x7610, R18 ;  /* 0x00007610ff127816 */ /* 0x000fc40000000012 */
[----:B------:R-:W-:Y:S01]  /*2b00*/  PRMT R12, RZ, 0x7610, R12 ;  /* 0x00007610ff0c7816 */ /* 0x000fe2000000000c */
[----:B------:R1:W3:Y:S01]  /*2b10*/  @!P2 LDG.E.U16 R14, desc[UR8][R36.64] ;  /* 0x00000008240ea981 */ /* 0x0002e2000c1e1500 */
[----:B------:R-:W-:Y:S01]  /*2b20*/  PRMT R16, RZ, 0x7610, R16 ;  /* 0x00007610ff107816 */ /* 0x000fe20000000010 */
[----:B------:R-:W-:Y:S01]  /*2b30*/  IMAD.WIDE R22, R109, 0x2, R2 ;  /* 0x000000026d167825 */ /* 0x000fe200078e0202 */
[----:B------:R-:W-:Y:S01]  /*2b40*/  PRMT R20, RZ, 0x7610, R20 ;  /* 0x00007610ff147816 */ /* 0x000fe20000000014 */
[----:B------:R-:W4:Y:S01]  /*2b50*/  @!P0 LDG.E.U16 R10, desc[UR8][R24.64] ;  /* 0x00000008180a8981 */ /* 0x000f22000c1e1500 */
[----:B0-----:R-:W-:Y:S01]  /*2b60*/  PRMT R26, RZ, 0x7610, R26 ;  /* 0x00007610ff1a7816 */ /* 0x001fe2000000001a */
[--C-:B------:R-:W-:Y:S02]  /*2b70*/  IMAD.WIDE R38, R107, 0x2, R2.reuse ;  /* 0x000000026b267825 */ /* 0x100fe400078e0202 */
[----:B------:R-:W5:Y:S02]  /*2b80*/  @!P1 LDG.E.U16 R18, desc[UR8][R42.64] ;  /* 0x000000082a129981 */ /* 0x000f64000c1e1500 */
[----:B------:R-:W-:-:S02]  /*2b90*/  IMAD.WIDE R40, R105, 0x2, R2 ;  /* 0x0000000269287825 */ /* 0x000fc400078e0202 */
[----:B------:R-:W5:Y:S02]  /*2ba0*/  @!P3 LDG.E.U16 R12, desc[UR8][R22.64] ;  /* 0x00000008160cb981 */ /* 0x000f64000c1e1500 */
[----:B-1----:R-:W-:Y:S02]  /*2bb0*/  IMAD.WIDE R36, R103, 0x2, R2 ;  /* 0x0000000267247825 */ /* 0x002fe400078e0202 */
[----:B------:R0:W5:Y:S04]  /*2bc0*/  @!P4 LDG.E.U16 R16, desc[UR8][R38.64] ;  /* 0x000000082610c981 */ /* 0x000168000c1e1500 */
[----:B------:R1:W5:Y:S04]  /*2bd0*/  @!P5 LDG.E.U16 R20, desc[UR8][R40.64] ;  /* 0x000000082814d981 */ /* 0x000368000c1e1500 */
[----:B------:R1:W5:Y:S01]  /*2be0*/  @!P6 LDG.E.U16 R26, desc[UR8][R36.64] ;  /* 0x00000008241ae981 */ /* 0x000362000c1e1500 */
[----:B------:R-:W-:Y:S01]  /*2bf0*/  BAR.SYNC.DEFER_BLOCKING 0x0 ;  /* 0x0000000000007b1d */ /* 0x000fe20000010000 */
[----:B------:R-:W-:Y:S01]  /*2c00*/  ISETP.GE.AND P0, PT, R0, UR7, PT ;  /* 0x0000000700007c0c */ /* 0x000fe2000bf06270 */
[----:B0-----:R-:W-:Y:S01]  /*2c10*/  IMAD.WIDE R38, R115, 0x2, R52 ;  /* 0x0000000273267825 */ /* 0x001fe200078e0234 */
[----:B------:R-:W-:-:S02]  /*2c20*/  PRMT R24, RZ, 0x7610, R24 ;  /* 0x00007610ff187816 */ /* 0x000fc40000000018 */
[----:B------:R-:W-:Y:S01]  /*2c30*/  PRMT R9, RZ, 0x7610, R9 ;  /* 0x00007610ff097816 */ /* 0x000fe20000000009 */
[----:B------:R-:W-:Y:S01]  /*2c40*/  IMAD.WIDE R42, R115, 0x2, R50 ;  /* 0x00000002732a7825 */ /* 0x000fe200078e0232 */
[----:B------:R-:W-:-:S03]  /*2c50*/  PRMT R22, RZ, 0x7610, R22 ;  /* 0x00007610ff167816 */ /* 0x000fc60000000016 */
[C---:B-1----:R-:W-:Y:S01]  /*2c60*/  IMAD.WIDE R40, R115.reuse, 0x2, R48 ;  /* 0x0000000273287825 */ /* 0x042fe200078e0230 */
[----:B------:R-:W-:Y:S02]  /*2c70*/  PRMT R36, RZ, 0x7610, R36 ;  /* 0x00007610ff247816 */ /* 0x000fe40000000024 */
[----:B------:R-:W-:Y:S01]  /*2c80*/  PRMT R13, RZ, 0x7610, R13 ;  /* 0x00007610ff0d7816 */ /* 0x000fe2000000000d */
[----:B------:R-:W-:Y:S01]  /*2c90*/  IMAD.WIDE R144, R115, 0x2, R60 ;  /* 0x0000000273907825 */ /* 0x000fe200078e023c */
[----:B------:R-:W-:-:S03]  /*2ca0*/  PRMT R15, RZ, 0x7610, R15 ;  /* 0x00007610ff0f7816 */ /* 0x000fc6000000000f */
[C---:B------:R-:W-:Y:S01]  /*2cb0*/  IMAD.WIDE R142, R115.reuse, 0x2, R58 ;  /* 0x00000002738e7825 */ /* 0x040fe200078e023a */
[----:B------:R0:W5:Y:S04]  /*2cc0*/  @!P0 LDG.E.U16 R24, desc[UR8][R38.64] ;  /* 0x0000000826188981 */ /* 0x000168000c1e1500 */
[----:B------:R1:W5:Y:S04]  /*2cd0*/  @!P0 LDG.E.U16 R9, desc[UR8][R42.64] ;  /* 0x000000082a098981 */ /* 0x000368000c1e1500 */
[----:B------:R1:W5:Y:S01]  /*2ce0*/  @!P0 LDG.E.U16 R22, desc[UR8][R40.64] ;  /* 0x0000000828168981 */ /* 0x000362000c1e1500 */
[----:B0-----:R-:W-:Y:S01]  /*2cf0*/  PRMT R38, RZ, 0x7610, R38 ;  /* 0x00007610ff267816 */ /* 0x001fe20000000026 */
[C---:B------:R-:W-:Y:S01]  /*2d00*/  IMAD.WIDE R146, R115.reuse, 0x2, R62 ;  /* 0x0000000273927825 */ /* 0x040fe200078e023e */
[----:B------:R-:W-:Y:S01]  /*2d10*/  PRMT R11, RZ, 0x7610, R11 ;  /* 0x00007610ff0b7816 */ /* 0x000fe2000000000b */
[----:B------:R0:W5:Y:S02]  /*2d20*/  @!P0 LDG.E.U16 R36, desc[UR8][R144.64] ;  /* 0x0000000890248981 */ /* 0x000164000c1e1500 */
[C---:B-1----:R-:W-:Y:S01]  /*2d30*/  IMAD.WIDE R42, R115.reuse, 0x2, R56 ;  /* 0x00000002732a7825 */ /* 0x042fe200078e0238 */
[----:B------:R-:W-:Y:S01]  /*2d40*/  PRMT R17, RZ, 0x7610, R17 ;  /* 0x00007610ff117816 */ /* 0x000fe20000000011 */
[----:B------:R1:W5:Y:S02]  /*2d50*/  @!P0 LDG.E.U16 R13, desc[UR8][R142.64] ;  /* 0x000000088e0d8981 */ /* 0x000364000c1e1500 */
[C---:B------:R-:W-:Y:S01]  /*2d60*/  IMAD.WIDE R40, R115.reuse, 0x2, R54 ;  /* 0x0000000273287825 */ /* 0x040fe200078e0236 */
[----:B------:R-:W-:Y:S01]  /*2d70*/  PRMT R114, RZ, 0x7610, R114 ;  /* 0x00007610ff727816 */ /* 0x000fe20000000072 */
[----:B------:R1:W5:Y:S01]  /*2d80*/  @!P0 LDG.E.U16 R38, desc[UR8][R42.64] ;  /* 0x000000082a268981 */ /* 0x000362000c1e1500 */
[----:B------:R-:W-:Y:S01]  /*2d90*/  PRMT R19, RZ, 0x7610, R19 ;  /* 0x00007610ff137816 */ /* 0x000fe20000000013 */
[C---:B0-----:R-:W-:Y:S01]  /*2da0*/  IMAD.WIDE R144, R115.reuse, 0x2, R68 ;  /* 0x0000000273907825 */ /* 0x041fe200078e0244 */
[----:B------:R-:W-:Y:S01]  /*2db0*/  PRMT R116, RZ, 0x7610, R116 ;  /* 0x00007610ff747816 */ /* 0x000fe20000000074 */
[----:B------:R0:W5:Y:S02]  /*2dc0*/  @!P0 LDG.E.U16 R15, desc[UR8][R40.64] ;  /* 0x00000008280f8981 */ /* 0x000164000c1e1500 */
[C---:B-1----:R-:W-:Y:S01]  /*2dd0*/  IMAD.WIDE R142, R115.reuse, 0x2, R66 ;  /* 0x00000002738e7825 */ /* 0x042fe200078e0242 */
[----:B------:R-:W-:Y:S01]  /*2de0*/  PRMT R112, RZ, 0x7610, R112 ;  /* 0x00007610ff707816 */ /* 0x000fe20000000070 */
[----:B------:R1:W5:Y:S02]  /*2df0*/  @!P0 LDG.E.U16 R11, desc[UR8][R146.64] ;  /* 0x00000008920b8981 */ /* 0x000364000c1e1500 */
[C---:B------:R-:W-:Y:S01]  /*2e00*/  IMAD.WIDE R42, R115.reuse, 0x2, R64 ;  /* 0x00000002732a7825 */ /* 0x040fe200078e0240 */
[----:B------:R-:W-:Y:S01]  /*2e10*/  PRMT R118, RZ, 0x7610, R118 ;  /* 0x00007610ff767816 */ /* 0x000fe20000000076 */
[----:B------:R1:W5:Y:S02]  /*2e20*/  @!P0 LDG.E.U16 R17, desc[UR8][R144.64] ;  /* 0x0000000890118981 */ /* 0x000364000c1e1500 */
[C---:B0-----:R-:W-:Y:S01]  /*2e30*/  IMAD.WIDE R40, R115.reuse, 0x2, R72 ;  /* 0x0000000273287825 */ /* 0x041fe200078e0248 */
[----:B------:R-:W-:Y:S01]  /*2e40*/  PRMT R23, RZ, 0x7610, R23 ;  /* 0x00007610ff177816 */ /* 0x000fe20000000017 */
[----:B------:R0:W5:Y:S01]  /*2e50*/  @!P0 LDG.E.U16 R114, desc[UR8][R142.64] ;  /* 0x000000088e728981 */ /* 0x000162000c1e1500 */
[----:B------:R-:W-:Y:S01]  /*2e60*/  PRMT R120, RZ, 0x7610, R120 ;  /* 0x00007610ff787816 */ /* 0x000fe20000000078 */
[C---:B-1----:R-:W-:Y:S01]  /*2e70*/  IMAD.WIDE R146, R115.reuse, 0x2, R70 ;  /* 0x0000000273927825 */ /* 0x042fe200078e0246 */
[----:B------:R-:W-:Y:S01]  /*2e80*/  PRMT R25, RZ, 0x7610, R25 ;  /* 0x00007610ff197816 */ /* 0x000fe20000000019 */
[----:B------:R1:W5:Y:S02]  /*2e90*/  @!P0 LDG.E.U16 R19, desc[UR8][R42.64] ;  /* 0x000000082a138981 */ /* 0x000364000c1e1500 */
[----:B------:R-:W-:-:S02]  /*2ea0*/  IMAD.WIDE R144, R115, 0x2, R74 ;  /* 0x0000000273907825 */ /* 0x000fc400078e024a */
[----:B------:R1:W5:Y:S02]  /*2eb0*/  @!P0 LDG.E.U16 R116, desc[UR8][R40.64] ;  /* 0x0000000828748981 */ /* 0x000364000c1e1500 */
        /* <DEDUP_REMOVED lines=13> */
[----:B-1----:R-:W-:-:S02]  /*2f90*/  IMAD.WIDE R144, R115, 0x2, R92 ;  /* 0x0000000273907825 */ /* 0x002fc400078e025c */
[----:B------:R1:W5:Y:S02]  /*2fa0*/  @!P0 LDG.E.U16 R25, desc[UR8][R40.64] ;  /* 0x0000000828198981 */ /* 0x000364000c1e1500 */
[C---:B------:R-:W-:Y:S01]  /*2fb0*/  IMAD.WIDE R142, R115.reuse, 0x2, R86 ;  /* 0x00000002738e7825 */ /* 0x040fe200078e0256 */
[----:B------:R-:W-:Y:S01]  /*2fc0*/  PRMT R122, RZ, 0x7610, R122 ;  /* 0x00007610ff7a7816 */ /* 0x000fe2000000007a */
[----:B------:R1:W5:Y:S02]  /*2fd0*/  @!P0 LDG.E.U16 R21, desc[UR8][R146.64] ;  /* 0x0000000892158981 */ /* 0x000364000c1e1500 */
[C---:B0-----:R-:W-:Y:S01]  /*2fe0*/  IMAD.WIDE R42, R115.reuse, 0x2, R90 ;  /* 0x00000002732a7825 */ /* 0x041fe200078e025a */
[----:B------:R-:W-:Y:S01]  /*2ff0*/  PRMT R152, RZ, 0x7610, R152 ;  /* 0x00007610ff987816 */ /* 0x000fe20000000098 */
[----:B------:R0:W5:Y:S02]  /*3000*/  @!P0 LDG.E.U16 R27, desc[UR8][R144.64] ;  /* 0x00000008901b8981 */ /* 0x000164000c1e1500 */
[C---:B-1----:R-:W-:Y:S01]  /*3010*/  IMAD.WIDE R40, R115.reuse, 0x2, R88 ;  /* 0x0000000273287825 */ /* 0x042fe200078e0258 */
[----:B------:R-:W-:Y:S01]  /*3020*/  PRMT R154, RZ, 0x7610, R154 ;  /* 0x00007610ff9a7816 */ /* 0x000fe2000000009a */
[----:B------:R1:W5:Y:S01]  /*3030*/  @!P0 LDG.E.U16 R148, desc[UR8][R142.64] ;  /* 0x000000088e948981 */ /* 0x000362000c1e1500 */
[----:B------:R-:W-:Y:S01]  /*3040*/  PRMT R156, RZ, 0x7610, R156 ;  /* 0x00007610ff9c7816 */ /* 0x000fe2000000009c */
[C---:B------:R-:W-:Y:S01]  /*3050*/  IMAD.WIDE R146, R115.reuse, 0x2, R84 ;  /* 0x0000000273927825 */ /* 0x040fe200078e0254 */
[----:B------:R-:W-:Y:S01]  /*3060*/  PRMT R158, RZ, 0x7610, R158 ;  /* 0x00007610ff9e7816 */ /* 0x000fe2000000009e */
[----:B------:R1:W5:Y:S02]  /*3070*/  @!P0 LDG.E.U16 R37, desc[UR8][R42.64] ;  /* 0x000000082a258981 */ /* 0x000364000c1e1500 */
[----:B0-----:R-:W-:-:S02]  /*3080*/  IMAD.WIDE R144, R115, 0x2, R124 ;  /* 0x0000000273907825 */ /* 0x001fc400078e027c */
        /* <DEDUP_REMOVED lines=16> */
[C---:B0-----:R-:W-:Y:S02]  /*3190*/  IMAD.WIDE R142, R115.reuse, 0x2, R140 ;  /* 0x00000002738e7825 */ /* 0x041fe400078e028c */
[----:B------:R-:W5:Y:S02]  /*31a0*/  @!P0 LDG.E.U16 R39, desc[UR8][R146.64] ;  /* 0x0000000892278981 */ /* 0x000f64000c1e1500 */
[C---:B-1----:R-:W-:Y:S02]  /*31b0*/  IMAD.WIDE R42, R115.reuse, 0x2, R134 ;  /* 0x00000002732a7825 */ /* 0x042fe400078e0286 */
[----:B------:R-:W5:Y:S02]  /*31c0*/  @!P0 LDG.E.U16 R149, desc[UR8][R144.64] ;  /* 0x0000000890958981 */ /* 0x000f64000c1e1500 */
[----:B------:R-:W-:-:S02]  /*31d0*/  IMAD.WIDE R40, R115, 0x2, R136 ;  /* 0x0000000273287825 */ /* 0x000fc400078e0288 */
[----:B------:R-:W5:Y:S04]  /*31e0*/  @!P0 LDG.E.U16 R151, desc[UR8][R142.64] ;  /* 0x000000088e978981 */ /* 0x000f68000c1e1500 */
[----:B------:R-:W5:Y:S04]  /*31f0*/  @!P0 LDG.E.U16 R153, desc[UR8][R40.64] ;  /* 0x0000000828998981 */ /* 0x000f68000c1e1500 */
[----:B------:R-:W5:Y:S04]  /*3200*/  @!P0 LDG.E.U16 R155, desc[UR8][R42.64] ;  /* 0x000000082a9b8981 */ /* 0x000f68000c1e1500 */
[----:B--2---:R-:W-:Y:S04]  /*3210*/  STS.U16 [R101+UR5+0x4000], R8 ;  /* 0x0040000865007988 */ /* 0x004fe80008000405 */
[----:B---3--:R-:W-:Y:S04]  /*3220*/  STS.U16 [R101+UR5+0x4600], R14 ;  /* 0x0046000e65007988 */ /* 0x008fe80008000405 */
[----:B----4-:R-:W-:Y:S04]  /*3230*/  STS.U16 [R101+UR5+0x4200], R10 ;  /* 0x0042000a65007988 */ /* 0x010fe80008000405 */
[----:B-----5:R-:W-:Y:S04]  /*3240*/  STS.U16 [R101+UR5+0x4400], R18 ;  /* 0x0044001265007988 */ /* 0x020fe80008000405 */
[----:B------:R-:W-:Y:S04]  /*3250*/  STS.U16 [R101+UR5+0x4800], R12 ;  /* 0x0048000c65007988 */ /* 0x000fe80008000405 */
[----:B------:R-:W-:Y:S04]  /*3260*/  STS.U16 [R101+UR5+0x4a00], R16 ;  /* 0x004a001065007988 */ /* 0x000fe80008000405 */
[----:B------:R-:W-:Y:S04]  /*3270*/  STS.U16 [R101+UR5+0x4c00], R20 ;  /* 0x004c001465007988 */ /* 0x000fe80008000405 */
[----:B------:R-:W-:Y:S04]  /*3280*/  STS.U16 [R101+UR5+0x4e00], R26 ;  /* 0x004e001a65007988 */ /* 0x000fe80008000405 */
[----:B------:R-:W-:Y:S04]  /*3290*/  STS.U16 [R101+UR5], R24 ;  /* 0x0000001865007988 */ /* 0x000fe80008000405 */
[----:B------:R-:W-:Y:S04]  /*32a0*/  STS.U16 [R101+UR5+0x400], R22 ;  /* 0x0004001665007988 */ /* 0x000fe80008000405 */
        /* <DEDUP_REMOVED lines=29> */
[----:B------:R-:W-:Y:S01]  /*3480*/  STS.U16 [R110+UR5+0x3e00], R155 ;  /* 0x003e009b6e007988 */ /* 0x000fe20008000405 */
[----:B------:R-:W-:Y:S06]  /*3490*/  BAR.SYNC.DEFER_BLOCKING 0x0 ;  /* 0x0000000000007b1d */ /* 0x000fec0000010000 */
[----:B------:R-:W-:Y:S04]  /*34a0*/  LDSM.16.MT88.4 R40, [R108+UR5+0x4000] ;  /* 0x004000056c28783b */ /* 0x000fe80008004200 */
[----:B------:R-:W0:Y:S04]  /*34b0*/  LDSM.16.M88.4 R20, [R102+UR5] ;  /* 0x000000056614783b */ /* 0x000e280008000200 */
[----:B------:R-:W1:Y:S04]  /*34c0*/  LDSM.16.M88.4 R12, [R102+UR5+0x2000] ;  /* 0x00200005660c783b */ /* 0x000e680008000200 */
[----:B------:R-:W2:Y:S04]  /*34d0*/  LDSM.16.MT88.4 R8, [R104+UR5+0x4000] ;  /* 0x004000056808783b */ /* 0x000ea80008004200 */
[----:B------:R-:W3:Y:S04]  /*34e0*/  LDSM.16.MT88.4 R24, [R108+UR5+0x4400] ;  /* 0x004400056c18783b */ /* 0x000ee80008004200 */
[----:B------:R-:W4:Y:S01]  /*34f0*/  LDSM.16.MT88.4 R16, [R104+UR5+0x4400] ;  /* 0x004400056810783b */ /* 0x000f220008004200 */
[C---:B0-----:R-:W-:Y:S03]  /*3500*/  HMMA.16816.F32 R36, R40.reuse, R20, R28 ;  /* 0x000000142824723c */ /* 0x041fe6000000181c */
[----:B------:R-:W-:Y:S05]  /*3510*/  LDSM.16.MT88.4 R28, [R108+UR5+0x4800] ;  /* 0x004800056c1c783b */ /* 0x000fea0008004200 */
[----:B-1----:R-:W-:Y:S08]  /*3520*/  HMMA.16816.F32 R40, R40, R12, R32 ;  /* 0x0000000c2828723c */ /* 0x002ff00000001820 */
[C---:B--2---:R-:W-:Y:S01]  /*3530*/  HMMA.16816.F32 R32, R8.reuse, R20, R4 ;  /* 0x000000140820723c */ /* 0x044fe20000001804 */
[----:B------:R-:W0:Y:S07]  /*3540*/  LDSM.16.M88.4 R4, [R106+UR5] ;  /* 0x000000056a04783b */ /* 0x000e2e0008000200 */
[----:B------:R-:W-:Y:S01]  /*3550*/  HMMA.16816.F32 R44, R8, R12, R44 ;  /* 0x0000000c082c723c */ /* 0x000fe2000000182c */
[----:B------:R-:W1:Y:S07]  /*3560*/  LDSM.16.M88.4 R8, [R106+UR5+0x2000] ;  /* 0x002000056a08783b */ /* 0x000e6e0008000200 */
[C---:B---3--:R-:W-:Y:S08]  /*3570*/  HMMA.16816.F32 R36, R24.reuse, R22, R36 ;  /* 0x000000161824723c */ /* 0x048ff00000001824 */
[-C--:B------:R-:W-:Y:S01]  /*3580*/  HMMA.16816.F32 R40, R24, R14.reuse, R40 ;  /* 0x0000000e1828723c */ /* 0x080fe20000001828 */
[----:B------:R-:W2:Y:S07]  /*3590*/  LDSM.16.MT88.4 R24, [R104+UR5+0x4800] ;  /* 0x004800056818783b */ /* 0x000eae0008004200 */
[C---:B----4-:R-:W-:Y:S01]  /*35a0*/  HMMA.16816.F32 R44, R16.reuse, R14, R44 ;  /* 0x0000000e102c723c */ /* 0x050fe2000000182c */
[----:B------:R-:W3:Y:S07]  /*35b0*/  LDSM.16.MT88.4 R12, [R108+UR5+0x4c00] ;  /* 0x004c00056c0c783b */ /* 0x000eee0008004200 */
[----:B------:R-:W-:Y:S01]  /*35c0*/  HMMA.16816.F32 R32, R16, R22, R32 ;  /* 0x000000161020723c */ /* 0x000fe20000001820 */
[----:B------:R-:W4:Y:S07]  /*35d0*/  LDSM.16.MT88.4 R16, [R104+UR5+0x4c00] ;  /* 0x004c00056810783b */ /* 0x000f2e0008004200 */
[C---:B0-----:R-:W-:Y:S08]  /*35e0*/  HMMA.16816.F32 R36, R28.reuse, R4, R36 ;  /* 0x000000041c24723c */ /* 0x041ff00000001824 */
[----:B-1----:R-:W-:Y:S08]  /*35f0*/  HMMA.16816.F32 R40, R28, R8, R40 ;  /* 0x000000081c28723c */ /* 0x002ff00000001828 */
[C---:B--2---:R-:W-:Y:S08]  /*3600*/  HMMA.16816.F32 R20, R24.reuse, R4, R32 ;  /* 0x000000041814723c */ /* 0x044ff00000001820 */
[----:B------:R-:W-:Y:S01]  /*3610*/  HMMA.16816.F32 R44, R24, R8, R44 ;  /* 0x00000008182c723c */ /* 0x000fe2000000182c */
[----:B------:R-:W-:-:S07]  /*3620*/  UIADD3 UR6, UPT, UPT, UR6, -0x1, URZ ;  /* 0xffffffff06067890 */ /* 0x000fce000fffe0ff */
[----:B---3--:R-:W-:Y:S01]  /*3630*/  HMMA.16816.F32 R28, R12, R6, R36 ;  /* 0x000000060c1c723c */ /* 0x008fe20000001824 */
[----:B------:R-:W-:-:S07]  /*3640*/  UISETP.NE.U32.AND UP0, UPT, UR6, URZ, UPT ;  /* 0x000000ff0600728c */ /* 0x000fce000bf05070 */
[----:B------:R-:W-:Y:S08]  /*3650*/  HMMA.16816.F32 R32, R12, R10, R40 ;  /* 0x0000000a0c20723c */ /* 0x000ff00000001828 */
[C---:B----4-:R-:W-:Y:S08]  /*3660*/  HMMA.16816.F32 R4, R16.reuse, R6, R20 ;  /* 0x000000061004723c */ /* 0x050ff00000001814 */
[----:B------:R-:W-:Y:S01]  /*3670*/  HMMA.16816.F32 R44, R16, R10, R44 ;  /* 0x0000000a102c723c */ /* 0x000fe2000000182c */
[----:B------:R-:W-:Y:S01]  /*3680*/  IMAD.WIDE R134, R123, 0x2, R134 ;  /* 0x000000027b867825 */ /* 0x000fe200078e0286 */
[----:B------:R-:W-:-:S03]  /*3690*/  UIADD3 UR7, UPT, UPT, UR7, -0x40, URZ ;  /* 0xffffffc007077890 */ /* 0x000fc6000fffe0ff */
[----:B------:R-:W-:-:S04]  /*36a0*/  IMAD.WIDE R138, R123, 0x2, R138 ;  /* 0x000000027b8a7825 */ /* 0x000fc800078e028a */
        /* <DEDUP_REMOVED lines=30> */
[----:B------:R-:W-:Y:S01]  /*3890*/  IMAD.WIDE R2, R119, 0x2, R2 ;  /* 0x0000000277027825 */ /* 0x000fe200078e0202 */
[----:B------:R-:W-:Y:S06]  /*38a0*/  BRA.U UP0, `(.L_x_2) ;  /* 0xfffffff100347547 */ /* 0x000fec000b83ffff */
[----:B------:R-:W-:Y:S02]  /*38b0*/  F2FP.F16.F32.PACK_AB R7, R47, R7 ;  /* 0x000000072f07723e */ /* 0x000fe400000000ff */
[----:B------:R-:W-:Y:S02]  /*38c0*/  F2FP.F16.F32.PACK_AB R6, R46, R6 ;  /* 0x000000062e06723e */ /* 0x000fe400000000ff */
[----:B------:R-:W-:Y:S02]  /*38d0*/  F2FP.F16.F32.PACK_AB R5, R45, R5 ;  /* 0x000000052d05723e */ /* 0x000fe400000000ff */
[----:B------:R-:W-:Y:S02]  /*38e0*/  F2FP.F16.F32.PACK_AB R4, R44, R4 ;  /* 0x000000042c04723e */ /* 0x000fe400000000ff */
[----:B------:R-:W-:Y:S02]  /*38f0*/  F2FP.F16.F32.PACK_AB R31, R35, R31 ;  /* 0x0000001f231f723e */ /* 0x000fe400000000ff */
[----:B------:R-:W-:-:S02]  /*3900*/  F2FP.F16.F32.PACK_AB R30, R34, R30 ;  /* 0x0000001e221e723e */ /* 0x000fc400000000ff */
[----:B------:R-:W-:Y:S02]  /*3910*/  F2FP.F16.F32.PACK_AB R29, R33, R29 ;  /* 0x0000001d211d723e */ /* 0x000fe400000000ff */
[----:B------:R-:W-:-:S07]  /*3920*/  F2FP.F16.F32.PACK_AB R28, R32, R28 ;  /* 0x0000001c201c723e */ /* 0x000fce00000000ff */
.L_x_1:
[----:B------:R-:W-:Y:S01]  /*3930*/  BAR.SYNC.DEFER_BLOCKING 0x0 ;  /* 0x0000000000007b1d */ /* 0x000fe20000010000 */
[----:B------:R-:W-:Y:S01]  /*3940*/  LOP3.LUT R99, R99, 0x60, RZ, 0xc0, !PT ;  /* 0x0000006063637812 */ /* 0x000fe200078ec0ff */
[C---:B------:R-:W-:Y:S01]  /*3950*/  IMAD.SHL.U32 R2, R98.reuse, 0x100, RZ ;  /* 0x0000010062027824 */ /* 0x040fe200078e00ff */
[----:B------:R-:W-:Y:S02]  /*3960*/  LOP3.LUT R98, R98, 0x1c, RZ, 0xc0, !PT ;  /* 0x0000001c62627812 */ /* 0x000fe400078ec0ff */
[----:B------:R-:W-:Y:S01]  /*3970*/  SHF.R.U32.HI R96, RZ, 0x1, R96 ;  /* 0x00000001ff607819 */ /* 0x000fe20000011660 */
[----:B------:R-:W-:Y:S01]  /*3980*/  IMAD R99, R94, 0x8, R99 ;  /* 0x000000085e637824 */ /* 0x000fe200078e0263 */
[----:B------:R-:W-:Y:S01]  /*3990*/  LOP3.LUT R3, R2, 0x1800, RZ, 0xc0, !PT ;  /* 0x0000180002037812 */ /* 0x000fe200078ec0ff */
[----:B------:R-:W0:Y:S01]  /*39a0*/  LDC R41, c[0x0][0x3b8] ;  /* 0x0000ee00ff297b82 */ /* 0x000e220000000800 */
[----:B------:R-:W1:Y:S01]  /*39b0*/  LDCU.128 UR12, c[0x0][0x390] ;  /* 0x00007200ff0c77ac */ /* 0x000e620008000c00 */
[----:B------:R-:W-:Y:S01]  /*39c0*/  IMAD.IADD R98, R98, 0x1, R99 ;  /* 0x0000000162627824 */ /* 0x000fe200078e0263 */
[----:B------:R-:W-:Y:S01]  /*39d0*/  LOP3.LUT R15, R100, 0x68, R95, 0xfe, !PT ;  /* 0x00000068640f7812 */ /* 0x000fe200078efe5f */
[----:B------:R-:W-:Y:S01]  /*39e0*/  IMAD R3, R0, 0x4, R3 ;  /* 0x0000000400037824 */ /* 0x000fe200078e0203 */
[----:B------:R-:W2:Y:S01]  /*39f0*/  LDCU UR4, c[0x0][0x3b4] ;  /* 0x00007680ff0477ac */ /* 0x000ea20008000800 */
[----:B------:R-:W-:-:S02]  /*3a00*/  LOP3.LUT R0, R100, R95, RZ, 0xfc, !PT ;  /* 0x0000005f64007212 */ /* 0x000fc400078efcff */
[C---:B------:R-:W-:Y:S02]  /*3a10*/  LOP3.LUT R2, R98.reuse, 0x20, RZ, 0x3c, !PT ;  /* 0x0000002062027812 */ /* 0x040fe400078e3cff */
[C---:B------:R-:W-:Y:S02]  /*3a20*/  LOP3.LUT R8, R98.reuse, 0x40, RZ, 0x3c, !PT ;  /* 0x0000004062087812 */ /* 0x040fe400078e3cff */
[----:B------:R-:W-:Y:S02]  /*3a30*/  LOP3.LUT R9, R98, 0x60, RZ, 0x3c, !PT ;  /* 0x0000006062097812 */ /* 0x000fe400078e3cff */
[----:B------:R-:W-:Y:S01]  /*3a40*/  LOP3.LUT R96, R3, R96, RZ, 0x3c, !PT ;  /* 0x0000006003607212 */ /* 0x000fe200078e3cff */
[----:B------:R-:W-:Y:S01]  /*3a50*/  STS [R98+UR5], R28 ;  /* 0x0000001c62007988 */ /* 0x000fe20008000805 */
[C-C-:B------:R-:W-:Y:S02]  /*3a60*/  LOP3.LUT R3, R100.reuse, 0x70, R95.reuse, 0xfe, !PT ;  /* 0x0000007064037812 */ /* 0x140fe400078efe5f */
[C---:B-1----:R-:W-:Y:S01]  /*3a70*/  ISETP.GE.AND P0, PT, R97.reuse, UR14, PT ;  /* 0x0000000e61007c0c */ /* 0x042fe2000bf06270 */
[----:B------:R-:W-:Y:S01]  /*3a80*/  STS [R98+UR5+0x80], R29 ;  /* 0x0000801d62007988 */ /* 0x000fe20008000805 */
[----:B------:R-:W-:Y:S01]  /*3a90*/  LOP3.LUT R13, R100, 0x60, R95, 0xfe, !PT ;  /* 0x00000060640d7812 */ /* 0x000fe200078efe5f */
[----:B--2---:R-:W-:-:S02]  /*3aa0*/  IMAD R97, R97, UR4, RZ ;  /* 0x0000000461617c24 */ /* 0x004fc4000f8e02ff */
[----:B------:R-:W-:Y:S01]  /*3ab0*/  STS [R2+UR5+0x800], R30 ;  /* 0x0008001e02007988 */ /* 0x000fe20008000805 */
[C---:B------:R-:W-:Y:S01]  /*3ac0*/  ISETP.LT.AND P2, PT, R0.reuse, UR15, !P0 ;  /* 0x0000000f00007c0c */ /* 0x040fe2000c741270 */
[----:B0-----:R-:W-:Y:S01]  /*3ad0*/  IMAD R20, R0, R41, RZ ;  /* 0x0000002900147224 */ /* 0x001fe200078e02ff */
[C-C-:B------:R-:W-:Y:S01]  /*3ae0*/  LOP3.LUT R12, R100.reuse, 0x58, R95.reuse, 0xfe, !PT ;  /* 0x00000058640c7812 */ /* 0x140fe200078efe5f */
[----:B------:R-:W-:Y:S01]  /*3af0*/  STS [R2+UR5+0x880], R31 ;  /* 0x0008801f02007988 */ /* 0x000fe20008000805 */
[C-C-:B------:R-:W-:Y:S02]  /*3b00*/  LOP3.LUT R16, R100.reuse, 0x50, R95.reuse, 0xfe, !PT ;  /* 0x0000005064107812 */ /* 0x140fe400078efe5f */
[C-C-:B------:R-:W-:Y:S01]  /*3b10*/  LOP3.LUT R17, R100.reuse, 0x48, R95.reuse, 0xfe, !PT ;  /* 0x0000004864117812 */ /* 0x140fe200078efe5f */
[----:B------:R-:W-:Y:S01]  /*3b20*/  STS [R8+UR5+0x1000], R4 ;  /* 0x0010000408007988 */ /* 0x000fe20008000805 */
[C-C-:B------:R-:W-:Y:S02]  /*3b30*/  LOP3.LUT R18, R100.reuse, 0x40, R95.reuse, 0xfe, !PT ;  /* 0x0000004064127812 */ /* 0x140fe400078efe5f */
[C-C-:B------:R-:W-:Y:S01]  /*3b40*/  LOP3.LUT R14, R100.reuse, 0x78, R95.reuse, 0xfe, !PT ;  /* 0x00000078640e7812 */ /* 0x140fe200078efe5f */
[----:B------:R-:W-:Y:S01]  /*3b50*/  STS [R8+UR5+0x1080], R5 ;  /* 0x0010800508007988 */ /* 0x000fe20008000805 */
[----:B------:R-:W-:-:S02]  /*3b60*/  LOP3.LUT R19, R100, 0x38, R95, 0xfe, !PT ;  /* 0x0000003864137812 */ /* 0x000fc400078efe5f */
[C-C-:B------:R-:W-:Y:S01]  /*3b70*/  LOP3.LUT R11, R100.reuse, 0x30, R95.reuse, 0xfe, !PT ;  /* 0x00000030640b7812 */ /* 0x140fe200078efe5f */
[----:B------:R-:W-:Y:S01]  /*3b80*/  STS [R9+UR5+0x1800], R6 ;  /* 0x0018000609007988 */ /* 0x000fe20008000805 */
[C-C-:B------:R-:W-:Y:S02]  /*3b90*/  LOP3.LUT R10, R100.reuse, 0x28, R95.reuse, 0xfe, !PT ;  /* 0x00000028640a7812 */ /* 0x140fe400078efe5f */
[----:B------:R-:W-:Y:S01]  /*3ba0*/  LOP3.LUT R0, R100, 0x10, R95, 0xfe, !PT ;  /* 0x0000001064007812 */ /* 0x000fe200078efe5f */
[----:B------:R0:W-:Y:S01]  /*3bb0*/  STS [R9+UR5+0x1880], R7 ;  /* 0x0018800709007988 */ /* 0x0001e20008000805 */
[----:B------:R-:W-:Y:S01]  /*3bc0*/  BAR.SYNC.DEFER_BLOCKING 0x0 ;  /* 0x0000000000007b1d */ /* 0x000fe20000010000 */
[----:B------:R-:W-:-:S04]  /*3bd0*/  LEA R39, P1, R97, UR12, 0x1 ;  /* 0x0000000c61277c11 */ /* 0x000fc8000f8208ff */
[----:B------:R-:W-:Y:S02]  /*3be0*/  LEA.HI.X.SX32 R97, R97, UR13, 0x1, P1 ;  /* 0x0000000d61617c11 */ /* 0x000fe400088f0eff */
[C-C-:B0-----:R-:W-:Y:S02]  /*3bf0*/  LOP3.LUT R9, R100.reuse, 0x20, R95.reuse, 0xfe, !PT ;  /* 0x0000002064097812 */ /* 0x141fe400078efe5f */
[C-C-:B------:R-:W-:Y:S02]  /*3c00*/  LOP3.LUT R7, R100.reuse, 0x18, R95.reuse, 0xfe, !PT ;  /* 0x0000001864077812 */ /* 0x140fe400078efe5f */
[----:B------:R-:W-:Y:S02]  /*3c10*/  LOP3.LUT R95, R100, 0x8, R95, 0xfe, !PT ;  /* 0x00000008645f7812 */ /* 0x000fe400078efe5f */
[----:B------:R-:W-:Y:S01]  /*3c20*/  LEA R2, P3, R20, R39, 0x1 ;  /* 0x0000002714027211 */ /* 0x000fe200078608ff */
[-C--:B------:R-:W-:Y:S01]  /*3c30*/  IMAD R21, R7, R41.reuse, RZ ;  /* 0x0000002907157224 */ /* 0x080fe200078e02ff */
[C---:B------:R-:W-:Y:S01]  /*3c40*/  ISETP.LT.AND P4, PT, R95.reuse, UR15, !P0 ;  /* 0x0000000f5f007c0c */ /* 0x040fe2000c781270 */
[----:B------:R-:W-:Y:S01]  /*3c50*/  IMAD R5, R95, R41, RZ ;  /* 0x000000295f057224 */ /* 0x000fe200078e02ff */
[----:B------:R-:W-:-:S02]  /*3c60*/  ISETP.LT.AND P1, PT, R3, UR15, !P0 ;  /* 0x0000000f03007c0c */ /* 0x000fc4000c721270 */
[----:B------:R-:W-:Y:S01]  /*3c70*/  LEA.HI.X.SX32 R3, R20, R97, 0x1, P3 ;  /* 0x0000006114037211 */ /* 0x000fe200018f0eff */
[----:B------:R-:W-:Y:S01]  /*3c80*/  IMAD R20, R41, 0x40, R20 ;  /* 0x0000004029147824 */ /* 0x000fe200078e0214 */
[C---:B------:R-:W-:Y:S01]  /*3c90*/  ISETP.LT.AND P3, PT, R0.reuse, UR15, !P0 ;  /* 0x0000000f00007c0c */ /* 0x040fe2000c761270 */
[----:B------:R-:W-:Y:S01]  /*3ca0*/  IMAD R0, R0, R41, RZ ;  /* 0x0000002900007224 */ /* 0x000fe200078e02ff */
[C---:B------:R-:W-:Y:S01]  /*3cb0*/  LEA R4, P5, R5.reuse, R39, 0x1 ;  /* 0x0000002705047211 */ /* 0x040fe200078a08ff */
[----:B------:R-:W0:Y:S03]  /*3cc0*/  LDS R23, [R96+UR5] ;  /* 0x0000000560177984 */ /* 0x000e260008000800 */
[----:B------:R-:W-:Y:S01]  /*3cd0*/  LEA.HI.X.SX32 R5, R5, R97, 0x1, P5 ;  /* 0x0000006105057211 */ /* 0x000fe200028f0eff */
[----:B------:R-:W1:Y:S01]  /*3ce0*/  LDS R25, [R96+UR5+0x100] ;  /* 0x0001000560197984 */ /* 0x000e620008000800 */
[----:B------:R-:W-:-:S02]  /*3cf0*/  LEA R6, P6, R0, R39, 0x1 ;  /* 0x0000002700067211 */ /* 0x000fc400078c08ff */
[----:B------:R-:W-:Y:S01]  /*3d00*/  LEA R8, P5, R21, R39, 0x1 ;  /* 0x0000002715087211 */ /* 0x000fe200078a08ff */
[----:B------:R-:W2:Y:S04]  /*3d10*/  LDS R27, [R96+UR5+0x200] ;  /* 0x00020005601b7984 */ /* 0x000ea80008000800 */
[----:B------:R-:W3:Y:S04]  /*3d20*/  LDS R29, [R96+UR5+0x300] ;  /* 0x00030005601d7984 */ /* 0x000ee80008000800 */
[----:B------:R-:W4:Y:S04]  /*3d30*/  LDS R31, [R96+UR5+0x400] ;  /* 0x00040005601f7984 */ /* 0x000f280008000800 */
[----:B------:R-:W5:Y:S04]  /*3d40*/  LDS R33, [R96+UR5+0x500] ;  /* 0x0005000560217984 */ /* 0x000f680008000800 */
[----:B------:R-:W5:Y:S04]  /*3d50*/  LDS R35, [R96+UR5+0x600] ;  /* 0x0006000560237984 */ /* 0x000f680008000800 */
[----:B------:R-:W5:Y:S04]  /*3d60*/  LDS R37, [R96+UR5+0x700] ;  /* 0x0007000560257984 */ /* 0x000f680008000800 */
[----:B0-----:R0:W-:Y:S01]  /*3d70*/  @P2 STG.E.U16 desc[UR8][R2.64], R23 ;  /* 0x0000001702002986 */ /* 0x0011e2000c101508 */
[----:B------:R-:W-:-:S02]  /*3d80*/  ISETP.LT.AND P2, PT, R7, UR15, !P0 ;  /* 0x0000000f07007c0c */ /* 0x000fc4000c741270 */
[----:B------:R-:W-:Y:S01]  /*3d90*/  LEA.HI.X.SX32 R7, R0, R97, 0x1, P6 ;  /* 0x0000006100077211 */ /* 0x000fe200030f0eff */
[----:B-1----:R1:W-:Y:S01]  /*3da0*/  @P4 STG.E.U16 desc[UR8][R4.64], R25 ;  /* 0x0000001904004986 */ /* 0x0023e2000c101508 */
[C---:B------:R-:W-:Y:S01]  /*3db0*/  ISETP.LT.AND P4, PT, R9.reuse, UR15, !P0 ;  /* 0x0000000f09007c0c */ /* 0x040fe2000c781270 */
[----:B------:R-:W-:Y:S01]  /*3dc0*/  IMAD R0, R9, R41, RZ ;  /* 0x0000002909007224 */ /* 0x000fe200078e02ff */
[----:B------:R-:W-:Y:S01]  /*3dd0*/  LEA.HI.X.SX32 R9, R21, R97, 0x1, P5 ;  /* 0x0000006115097211 */ /* 0x000fe200028f0eff */
[C---:B------:R-:W-:Y:S01]  /*3de0*/  IMAD R21, R10.reuse, R41, RZ ;  /* 0x000000290a157224 */ /* 0x040fe200078e02ff */
[----:B------:R-:W-:Y:S01]  /*3df0*/  ISETP.LT.AND P5, PT, R10, UR15, !P0 ;  /* 0x0000000f0a007c0c */ /* 0x000fe2000c7a1270 */
[----:B--2---:R2:W-:Y:S01]  /*3e00*/  @P3 STG.E.U16 desc[UR8][R6.64], R27 ;  /* 0x0000001b06003986 */ /* 0x0045e2000c101508 */
[CC--:B0-----:R-:W-:Y:S02]  /*3e10*/  LEA R2, P3, R0.reuse, R39.reuse, 0x1 ;  /* 0x0000002700027211 */ /* 0x0c1fe400078608ff */
[----:B------:R-:W-:Y:S01]  /*3e20*/  LEA R10, P6, R21, R39, 0x1 ;  /* 0x00000027150a7211 */ /* 0x000fe200078c08ff */
[----:B---3--:R-:W-:Y:S01]  /*3e30*/  @P2 STG.E.U16 desc[UR8][R8.64], R29 ;  /* 0x0000001d08002986 */ /* 0x008fe2000c101508 */
[----:B------:R-:W-:Y:S01]  /*3e40*/  LEA.HI.X.SX32 R3, R0, R97, 0x1, P3 ;  /* 0x0000006100037211 */ /* 0x000fe200018f0eff */
[C---:B------:R-:W-:Y:S01]  /*3e50*/  IMAD R0, R11.reuse, R41, RZ ;  /* 0x000000290b007224 */ /* 0x040fe200078e02ff */
[----:B------:R-:W-:-:S02]  /*3e60*/  ISETP.LT.AND P2, PT, R11, UR15, !P0 ;  /* 0x0000000f0b007c0c */ /* 0x000fc4000c741270 */
[C---:B------:R-:W-:Y:S01]  /*3e70*/  ISETP.LT.AND P3, PT, R19.reuse, UR15, !P0 ;  /* 0x0000000f13007c0c */ /* 0x040fe2000c761270 */
[----:B------:R-:W-:Y:S01]  /*3e80*/  IMAD R19, R19, R41, RZ ;  /* 0x0000002913137224 */ /* 0x000fe200078e02ff */
[----:B------:R-:W-:Y:S01]  /*3e90*/  LEA.HI.X.SX32 R11, R21, R97, 0x1, P6 ;  /* 0x00000061150b7211 */ /* 0x000fe200030f0eff */
[----:B----4-:R0:W-:Y:S01]  /*3ea0*/  @P4 STG.E.U16 desc[UR8][R2.64], R31 ;  /* 0x0000001f02004986 */ /* 0x0101e2000c101508 */
[CC--:B-1----:R-:W-:Y:S02]  /*3eb0*/  LEA R4, P4, R0.reuse, R39.reuse, 0x1 ;  /* 0x0000002700047211 */ /* 0x0c2fe400078808ff */
[----:B------:R-:W-:Y:S01]  /*3ec0*/  PRMT R23, R23, 0x7632, R23 ;  /* 0x0000763217177816 */ /* 0x000fe20000000017 */
[----:B-----5:R1:W-:Y:S01]  /*3ed0*/  @P5 STG.E.U16 desc[UR8][R10.64], R33 ;  /* 0x000000210a005986 */ /* 0x0203e2000c101508 */
[----:B--2---:R-:W-:Y:S02]  /*3ee0*/  LEA R6, P5, R19, R39, 0x1 ;  /* 0x0000002713067211 */ /* 0x004fe400078a08ff */
[-C--:B------:R-:W-:Y:S01]  /*3ef0*/  LEA.HI.X.SX32 R5, R0, R97.reuse, 0x1, P4 ;  /* 0x0000006100057211 */ /* 0x080fe200020f0eff */
[----:B------:R-:W-:Y:S01]  /*3f00*/  IMAD R0, R41, 0x8, R20 ;  /* 0x0000000829007824 */ /* 0x000fe200078e0214 */
[----:B------:R-:W-:-:S02]  /*3f10*/  LEA.HI.X.SX32 R7, R19, R97, 0x1, P5 ;  /* 0x0000006113077211 */ /* 0x000fc400028f0eff */
[----:B------:R-:W-:Y:S01]  /*3f20*/  ISETP.LT.AND P4, PT, R12, UR15, !P0 ;  /* 0x0000000f0c007c0c */ /* 0x000fe2000c781270 */
[----:B------:R2:W-:Y:S01]  /*3f30*/  @P2 STG.E.U16 desc[UR8][R4.64], R35 ;  /* 0x0000002304002986 */ /* 0x0005e2000c101508 */
[----:B------:R-:W-:Y:S02]  /*3f40*/  ISETP.LT.AND P2, PT, R18, UR15, !P0 ;  /* 0x0000000f12007c0c */ /* 0x000fe4000c741270 */
[-C--:B0-----:R-:W-:Y:S01]  /*3f50*/  LEA R2, P5, R20, R39.reuse, 0x1 ;  /* 0x0000002714027211 */ /* 0x081fe200078a08ff */
[----:B------:R0:W-:Y:S01]  /*3f60*/  @P3 STG.E.U16 desc[UR8][R6.64], R37 ;  /* 0x0000002506003986 */ /* 0x0001e2000c101508 */
[----:B------:R-:W-:Y:S01]  /*3f70*/  LEA R8, P3, R0, R39, 0x1 ;  /* 0x0000002700087211 */ /* 0x000fe200078608ff */
[C---:B-1----:R-:W-:Y:S01]  /*3f80*/  IMAD R11, R41.reuse, 0x8, R0 ;  /* 0x00000008290b7824 */ /* 0x042fe200078e0200 */
[-C--:B------:R-:W-:Y:S02]  /*3f90*/  LEA.HI.X.SX32 R3, R20, R97.reuse, 0x1, P5 ;  /* 0x0000006114037211 */ /* 0x080fe400028f0eff */
[----:B------:R-:W-:Y:S01]  /*3fa0*/  LEA.HI.X.SX32 R9, R0, R97, 0x1, P3 ;  /* 0x0000006100097211 */ /* 0x000fe200018f0eff */
[----:B------:R-:W-:Y:S01]  /*3fb0*/  IMAD R0, R41, 0x8, R11 ;  /* 0x0000000829007824 */ /* 0x000fe200078e020b */
[----:B------:R-:W-:-:S02]  /*3fc0*/  ISETP.LT.AND P6, PT, R17, UR15, !P0 ;  /* 0x0000000f11007c0c */ /* 0x000fc4000c7c1270 */
[----:B------:R-:W-:Y:S01]  /*3fd0*/  ISETP.LT.AND P5, PT, R16, UR15, !P0 ;  /* 0x0000000f10007c0c */ /* 0x000fe2000c7a1270 */
[----:B------:R-:W-:Y:S01]  /*3fe0*/  IMAD R12, R41, 0x8, R0 ;  /* 0x00000008290c7824 */ /* 0x000fe200078e0200 */
[----:B------:R1:W-:Y:S01]  /*3ff0*/  @P2 STG.E.U16 desc[UR8][R2.64], R23 ;  /* 0x0000001702002986 */ /* 0x0003e2000c101508 */
[-C--:B--2---:R-:W-:Y:S02]  /*4000*/  LEA R4, P2, R11, R39.reuse, 0x1 ;  /* 0x000000270b047211 */ /* 0x084fe400078408ff */
[----:B------:R-:W-:Y:S01]  /*4010*/  IMAD R16, R41, 0x8, R12 ;  /* 0x0000000829107824 */ /* 0x000fe200078e020c */
[----:B------:R-:W-:Y:S02]  /*4020*/  PRMT R25, R25, 0x7632, R25 ;  /* 0x0000763219197816 */ /* 0x000fe40000000019 */
[C---:B0-----:R-:W-:Y:S01]  /*4030*/  LEA R6, P3, R0.reuse, R39, 0x1 ;  /* 0x0000002700067211 */ /* 0x041fe200078608ff */
[----:B------:R-:W-:Y:S01]  /*4040*/  IMAD R17, R41, 0x8, R16 ;  /* 0x0000000829117824 */ /* 0x000fe200078e0210 */
[-C--:B------:R-:W-:Y:S01]  /*4050*/  LEA.HI.X.SX32 R5, R11, R97.reuse, 0x1, P2 ;  /* 0x000000610b057211 */ /* 0x080fe200010f0eff */
[----:B------:R0:W-:Y:S01]  /*4060*/  @P6 STG.E.U16 desc[UR8][R8.64], R25 ;  /* 0x0000001908006986 */ /* 0x0001e2000c101508 */
[----:B------:R-:W-:Y:S01]  /*4070*/  LEA.HI.X.SX32 R7, R0, R97, 0x1, P3 ;  /* 0x0000006100077211 */ /* 0x000fe200018f0eff */
[----:B------:R-:W-:Y:S01]  /*4080*/  IMAD R0, R41, 0x8, R17 ;  /* 0x0000000829007824 */ /* 0x000fe200078e0211 */
[----:B-1----:R-:W-:-:S02]  /*4090*/  LEA R2, P2, R16, R39, 0x1 ;  /* 0x0000002710027211 */ /* 0x002fc400078408ff */
[----:B------:R-:W-:Y:S02]  /*40a0*/  ISETP.LT.AND P3, PT, R13, UR15, !P0 ;  /* 0x0000000f0d007c0c */ /* 0x000fe4000c761270 */
[----:B------:R-:W-:Y:S02]  /*40b0*/  LEA.HI.X.SX32 R3, R16, R97, 0x1, P2 ;  /* 0x0000006110037211 */ /* 0x000fe400010f0eff */
[----:B------:R-:W-:Y:S02]  /*40c0*/  LEA R10, P6, R12, R39, 0x1 ;  /* 0x000000270c0a7211 */ /* 0x000fe400078c08ff */
[----:B------:R-:W-:Y:S02]  /*40d0*/  ISETP.LT.AND P2, PT, R15, UR15, !P0 ;  /* 0x0000000f0f007c0c */ /* 0x000fe4000c741270 */
[----:B------:R-:W-:Y:S02]  /*40e0*/  PRMT R27, R27, 0x7632, R27 ;  /* 0x000076321b1b7816 */ /* 0x000fe4000000001b */
[----:B------:R-:W-:-:S02]  /*40f0*/  ISETP.LT.AND P0, PT, R14, UR15, !P0 ;  /* 0x0000000f0e007c0c */ /* 0x000fc4000c701270 */
[----:B------:R-:W-:Y:S01]  /*4100*/  LEA.HI.X.SX32 R11, R12, R97, 0x1, P6 ;  /* 0x000000610c0b7211 */ /* 0x000fe200030f0eff */
[----:B------:R1:W-:Y:S01]  /*4110*/  @P5 STG.E.U16 desc[UR8][R4.64], R27 ;  /* 0x0000001b04005986 */ /* 0x0003e2000c101508 */
[----:B------:R-:W-:Y:S02]  /*4120*/  LEA R12, P6, R17, R39, 0x1 ;  /* 0x00000027110c7211 */ /* 0x000fe400078c08ff */
[----:B------:R-:W-:Y:S02]  /*4130*/  PRMT R29, R29, 0x7632, R29 ;  /* 0x000076321d1d7816 */ /* 0x000fe4000000001d */
[----:B------:R-:W-:Y:S02]  /*4140*/  PRMT R33, R33, 0x7632, R33 ;  /* 0x0000763221217816 */ /* 0x000fe40000000021 */
[----:B------:R-:W-:Y:S01]  /*4150*/  LEA.HI.X.SX32 R13, R17, R97, 0x1, P6 ;  /* 0x00000061110d7211 */ /* 0x000fe200030f0eff */
[----:B------:R2:W-:Y:S01]  /*4160*/  @P4 STG.E.U16 desc[UR8][R6.64], R29 ;  /* 0x0000001d06004986 */ /* 0x0005e2000c101508 */
[----:B------:R-:W-:-:S02]  /*4170*/  PRMT R35, R35, 0x7632, R35 ;  /* 0x0000763223237816 */ /* 0x000fc40000000023 */
[C---:B0-----:R-:W-:Y:S02]  /*4180*/  LEA R8, P6, R0.reuse, R39, 0x1 ;  /* 0x0000002700087211 */ /* 0x041fe400078c08ff */
[----:B-1----:R-:W-:Y:S02]  /*4190*/  PRMT R5, R31, 0x7632, R5 ;  /* 0x000076321f057816 */ /* 0x002fe40000000005 */
[----:B------:R-:W-:-:S03]  /*41a0*/  LEA.HI.X.SX32 R9, R0, R97, 0x1, P6 ;  /* 0x0000006100097211 */ /* 0x000fc600030f0eff */
[----:B------:R2:W-:Y:S04]  /*41b0*/  @P3 STG.E.U16 desc[UR8][R10.64], R5 ;  /* 0x000000050a003986 */ /* 0x0005e8000c101508 */
[----:B------:R2:W-:Y:S04]  /*41c0*/  @P2 STG.E.U16 desc[UR8][R2.64], R33 ;  /* 0x0000002102002986 */ /* 0x0005e8000c101508 */
[----:B------:R2:W-:Y:S01]  /*41d0*/  @P1 STG.E.U16 desc[UR8][R12.64], R35 ;  /* 0x000000230c001986 */ /* 0x0005e2000c101508 */
[----:B------:R-:W-:Y:S05]  /*41e0*/  @!P0 EXIT ;  /* 0x000000000000894d */ /* 0x000fea0003800000 */
[----:B------:R-:W-:-:S05]  /*41f0*/  PRMT R4, R37, 0x7632, R4 ;  /* 0x0000763225047816 */ /* 0x000fca0000000004 */
[----:B------:R-:W-:Y:S01]  /*4200*/  STG.E.U16 desc[UR8][R8.64], R4 ;  /* 0x0000000408007986 */ /* 0x000fe2000c101508 */
[----:B------:R-:W-:Y:S05]  /*4210*/  EXIT ;  /* 0x000000000000794d */ /* 0x000fea0003800000 */
.L_x_3:
[----:B------:R-:W-:-:S00]  /*4220*/  BRA `(.L_x_3) ;  /* 0xfffffffc00fc7947 */ /* 0x000fc0000383ffff */
[----:B------:R-:W-:-:S00]  /*4230*/  NOP ;  /* 0x0000000000007918 */ /* 0x000fc00000000000 */
        /* <DEDUP_REMOVED lines=12> */
.L_x_4:


//--------------------- .nv.shared.matmul_kernel  --------------------------
	.section	.nv.shared.matmul_kernel,"aw",@nobits
	.sectionflags	@""
	.align	16
	.zero		1024


//--------------------- .nv.shared.reserved.0     --------------------------
	.section	.nv.shared.reserved.0,"aw",@nobits
	.weak		__nv_reservedSMEM_offset_0_alias
	.size		__nv_reservedSMEM_offset_0_alias, 0, 64
	.other		__nv_reservedSMEM_offset_0_alias,@"STO_CUDA_RESERVED_SHARED STV_DEFAULT"
__nv_reservedSMEM_offset_0_alias:
	.zero		0
	.zero		64


//--------------------- .nv.constant0.matmul_kernel --------------------------
	.section	.nv.constant0.matmul_kernel,"a",@progbits
	.sectionflags	@""
	.align	4
.nv.constant0.matmul_kernel:
	.zero		976


//--------------------- SYMBOLS --------------------------

	.type		.nv.reservedSmem.offset0,@object
	.size		.nv.reservedSmem.offset0,0x4
	.type		.nv.reservedSmem.cap,@object
	.size		.nv.reservedSmem.cap,0x4
